	.headerflags	@"EF_CUDA_TEXMODE_UNIFIED EF_CUDA_64BIT_ADDRESS EF_CUDA_SM80 EF_CUDA_VIRTUAL_SM(EF_CUDA_SM80)"
	.elftype	@"ET_EXEC"


//--------------------- .nv.info                  --------------------------
	.section	.nv.info,"",@"SHT_CUDA_INFO"
	.align	4


	//----- nvinfo : EIATTR_REGCOUNT
	.align		4
        /*0000*/ 	.byte	0x04, 0x2f
        /*0002*/ 	.short	(.L_1 - .L_0)
	.align		4
.L_0:
        /*0004*/ 	.word	index@(candidate0)
        /*0008*/ 	.word	0x00000040


	//----- nvinfo : EIATTR_MAX_STACK_SIZE
	.align		4
.L_1:
        /*000c*/ 	.byte	0x04, 0x23
        /*000e*/ 	.short	(.L_3 - .L_2)
	.align		4
.L_2:
        /*0010*/ 	.word	index@(candidate0)
        /*0014*/ 	.word	0x00000000


	//----- nvinfo : EIATTR_MIN_STACK_SIZE
	.align		4
.L_3:
        /*0018*/ 	.byte	0x04, 0x12
        /*001a*/ 	.short	(.L_5 - .L_4)
	.align		4
.L_4:
        /*001c*/ 	.word	index@(candidate0)
        /*0020*/ 	.word	0x00000000


	//----- nvinfo : EIATTR_FRAME_SIZE
	.align		4
.L_5:
        /*0024*/ 	.byte	0x04, 0x11
        /*0026*/ 	.short	(.L_7 - .L_6)
	.align		4
.L_6:
        /*0028*/ 	.word	index@(candidate0)
        /*002c*/ 	.word	0x00000000
.L_7:


//--------------------- .nv.info.candidate0       --------------------------
	.section	.nv.info.candidate0,"",@"SHT_CUDA_INFO"
	.align	4


	//----- nvinfo : EIATTR_CUDA_API_VERSION
	.align		4
        /*0000*/ 	.byte	0x04, 0x37
        /*0002*/ 	.short	(.L_9 - .L_8)
.L_8:
        /*0004*/ 	.word	0x00000075


	//----- nvinfo : EIATTR_SW2861232_WAR
	.align		4
.L_9:
        /*0008*/ 	.byte	0x01, 0x35
	.zero		2


	//----- nvinfo : EIATTR_PARAM_CBANK
	.align		4
        /*000c*/ 	.byte	0x04, 0x0a
        /*000e*/ 	.short	(.L_11 - .L_10)
	.align		4
.L_10:
        /*0010*/ 	.word	index@(.nv.constant0.candidate0)
        /*0014*/ 	.short	0x0160
        /*0016*/ 	.short	0x0020


	//----- nvinfo : EIATTR_CBANK_PARAM_SIZE
	.align		4
.L_11:
        /*0018*/ 	.byte	0x03, 0x19
        /*001a*/ 	.short	0x0020


	//----- nvinfo : EIATTR_KPARAM_INFO
	.align		4
        /*001c*/ 	.byte	0x04, 0x17
        /*001e*/ 	.short	(.L_13 - .L_12)
.L_12:
        /*0020*/ 	.word	0x00000000
        /*0024*/ 	.short	0x0003
        /*0026*/ 	.short	0x0018
        /*0028*/ 	.byte	0x00, 0xf0, 0x21, 0x00


	//----- nvinfo : EIATTR_KPARAM_INFO
	.align		4
.L_13:
        /*002c*/ 	.byte	0x04, 0x17
        /*002e*/ 	.short	(.L_15 - .L_14)
.L_14:
        /*0030*/ 	.word	0x00000000
        /*0034*/ 	.short	0x0002
        /*0036*/ 	.short	0x0010
        /*0038*/ 	.byte	0x00, 0xf0, 0x21, 0x00


	//----- nvinfo : EIATTR_KPARAM_INFO
	.align		4
.L_15:
        /*003c*/ 	.byte	0x04, 0x17
        /*003e*/ 	.short	(.L_17 - .L_16)
.L_16:
        /*0040*/ 	.word	0x00000000
        /*0044*/ 	.short	0x0001
        /*0046*/ 	.short	0x0008
        /*0048*/ 	.byte	0x00, 0xf0, 0x21, 0x00


	//----- nvinfo : EIATTR_KPARAM_INFO
	.align		4
.L_17:
        /*004c*/ 	.byte	0x04, 0x17
        /*004e*/ 	.short	(.L_19 - .L_18)
.L_18:
        /*0050*/ 	.word	0x00000000
        /*0054*/ 	.short	0x0000
        /*0056*/ 	.short	0x0000
        /*0058*/ 	.byte	0x00, 0xf0, 0x21, 0x00


	//----- nvinfo : EIATTR_MAXREG_COUNT
	.align		4
.L_19:
        /*005c*/ 	.byte	0x03, 0x1b
        /*005e*/ 	.short	0x00ff


	//----- nvinfo : EIATTR_EXIT_INSTR_OFFSETS
	.align		4
        /*0060*/ 	.byte	0x04, 0x1c
        /*0062*/ 	.short	(.L_21 - .L_20)


	//   ....[0]....
.L_20:
        /*0064*/ 	.word	0x00003b10


	//----- nvinfo : EIATTR_MAX_THREADS
	.align		4
.L_21:
        /*0068*/ 	.byte	0x04, 0x05
        /*006a*/ 	.short	(.L_23 - .L_22)
.L_22:
        /*006c*/ 	.word	0x00000070
        /*0070*/ 	.word	0x00000001
        /*0074*/ 	.word	0x00000001


	//----- nvinfo : EIATTR_CRS_STACK_SIZE
	.align		4
.L_23:
        /*0078*/ 	.byte	0x04, 0x1e
        /*007a*/ 	.short	(.L_25 - .L_24)
.L_24:
        /*007c*/ 	.word	0x00000000
.L_25:


//--------------------- .nv.rel.action            --------------------------
	.section	.nv.rel.action,"",@"SHT_CUDA_RELOCINFO"
	.align	8
	.sectionentsize	8
        /*0000*/ 	.byte	0x4b, 0x00, 0x00, 0x00, 0x00, 0x00, 0x00, 0x00, 0x00, 0x02, 0x02, 0x08, 0x10, 0x0a, 0x2f, 0x22
        /* <DEDUP_REMOVED lines=13> */


//--------------------- .nv.constant0.candidate0  --------------------------
	.section	.nv.constant0.candidate0,"a",@progbits
	.align	4
.nv.constant0.candidate0:
	.zero		384


//--------------------- .text.candidate0          --------------------------
	.section	.text.candidate0,"ax",@progbits
	.sectionflags	@"SHF_BARRIERS=1"
	.sectioninfo	@"SHI_REGISTERS=64"
	.align	128
        .global         candidate0
        .type           candidate0,@function
        .size           candidate0,(.L_x_17 - candidate0)
        .other          candidate0,@"STO_CUDA_ENTRY STV_DEFAULT"
candidate0:
.text.candidate0:
[----:B------:R-:W-:-:S02]  /*0000*/  MOV R1, c[0x0][0x28] ;  /* 0x00000a0000017a02 */ /* 0x000fc40000000f00 */
[----:B------:R-:W0:Y:S01]  /*0010*/  S2R R7, SR_TID.X ;  /* 0x0000000000077919 */ /* 0x000e220000002100 */
[----:B------:R-:W-:Y:S01]  /*0020*/  HFMA2.MMA R6, -RZ, RZ, 0, 0 ;  /* 0x00000000ff067435 */ /* 0x000fe200000001ff */
[----:B------:R-:W-:Y:S01]  /*0030*/  MOV R13, 0x380 ;  /* 0x00000380000d7802 */ /* 0x000fe20000000f00 */
[----:B------:R-:W-:Y:S01]  /*0040*/  HFMA2.MMA R14, -RZ, RZ, 0, 5.340576171875e-05 ;  /* 0x00000380ff0e7435 */ /* 0x000fe200000001ff */
[----:B------:R-:W1:Y:S01]  /*0050*/  S2R R2, SR_CTAID.X ;  /* 0x0000000000027919 */ /* 0x000e620000002500 */
[----:B------:R-:W-:-:S06]  /*0060*/  ULDC.64 UR4, c[0x0][0x118] ;  /* 0x0000460000047ab9 */ /* 0x000fcc0000000a00 */
[----:B0-----:R-:W-:Y:S01]  /*0070*/  IMAD.HI R6, R7, -0x53896e7b, R6 ;  /* 0xac76918507067827 */ /* 0x001fe200078e0206 */
[----:B-1----:R-:W-:-:S04]  /*0080*/  LOP3.LUT R4, R2, 0xfffffffc, RZ, 0xc0, !PT ;  /* 0xfffffffc02047812 */ /* 0x002fc800078ec0ff */
[----:B------:R-:W-:-:S04]  /*0090*/  SHF.R.U32.HI R3, RZ, 0x1f, R6 ;  /* 0x0000001fff037819 */ /* 0x000fc80000011606 */
[----:B------:R-:W-:-:S05]  /*00a0*/  LEA.HI.SX32 R6, R6, R3, 0x1a ;  /* 0x0000000306067211 */ /* 0x000fca00078fd2ff */
[----:B------:R-:W-:-:S04]  /*00b0*/  IMAD R0, R6, -0x5f, R7 ;  /* 0xffffffa106007824 */ /* 0x000fc800078e0207 */
[----:B------:R-:W-:-:S05]  /*00c0*/  IMAD.HI R0, R0, 0x6bca1af3, RZ ;  /* 0x6bca1af300007827 */ /* 0x000fca00078e02ff */
[----:B------:R-:W-:-:S04]  /*00d0*/  SHF.R.U32.HI R11, RZ, 0x1f, R0 ;  /* 0x0000001fff0b7819 */ /* 0x000fc80000011600 */
[----:B------:R-:W-:-:S04]  /*00e0*/  LEA.HI.SX32 R11, R0, R11, 0x1d ;  /* 0x0000000b000b7211 */ /* 0x000fc800078feaff */
[----:B------:R-:W-:-:S04]  /*00f0*/  IADD3 R0, R4, R11, RZ ;  /* 0x0000000b04007210 */ /* 0x000fc80007ffe0ff */
[----:B------:R-:W-:-:S13]  /*0100*/  ISETP.GE.AND P0, PT, R0, 0x1, PT ;  /* 0x000000010000780c */ /* 0x000fda0003f06270 */
[C---:B------:R-:W-:Y:S01]  /*0110*/  @P0 IMAD.HI R5, R7.reuse, 0x6bca1af3, RZ ;  /* 0x6bca1af307050827 */ /* 0x040fe200078e02ff */
[----:B------:R-:W-:Y:S02]  /*0120*/  @P0 SHF.R.S32.HI R3, RZ, 0x2, R2 ;  /* 0x00000002ff030819 */ /* 0x000fe40000011402 */
[----:B------:R-:W-:Y:S01]  /*0130*/  @P0 LOP3.LUT R10, R2, 0x3, RZ, 0xc0, !PT ;  /* 0x00000003020a0812 */ /* 0x000fe200078ec0ff */
[----:B------:R-:W-:Y:S01]  /*0140*/  @P0 IMAD.HI R9, R7, 0x6bca1af3, RZ ;  /* 0x6bca1af307090827 */ /* 0x000fe200078e02ff */
[----:B------:R-:W-:Y:S02]  /*0150*/  @P0 SHF.R.U32.HI R8, RZ, 0x1f, R5 ;  /* 0x0000001fff080819 */ /* 0x000fe40000011605 */
[----:B------:R-:W-:Y:S01]  /*0160*/  @P0 MOV R15, 0x4 ;  /* 0x00000004000f0802 */ /* 0x000fe20000000f00 */
[C---:B------:R-:W-:Y:S01]  /*0170*/  @P0 IMAD R0, R6.reuse, 0x38, R3 ;  /* 0x0000003806000824 */ /* 0x040fe200078e0203 */
[----:B------:R-:W-:Y:S01]  /*0180*/  @P0 SHF.R.U32.HI R12, RZ, 0x1f, R9 ;  /* 0x0000001fff0c0819 */ /* 0x000fe20000011609 */
[----:B------:R-:W-:Y:S01]  /*0190*/  @P0 IMAD R3, R6, 0x38, R3 ;  /* 0x0000003806030824 */ /* 0x000fe200078e0203 */
[----:B------:R-:W-:Y:S01]  /*01a0*/  @P0 LEA.HI.SX32 R8, R5, R8, 0x1d ;  /* 0x0000000805080211 */ /* 0x000fe200078feaff */
[----:B------:R-:W-:Y:S01]  /*01b0*/  @P0 IMAD R0, R0, R13, -0xe0 ;  /* 0xffffff2000000424 */ /* 0x000fe200078e020d */
[----:B------:R-:W-:Y:S01]  /*01c0*/  @P0 LOP3.LUT R5, R2, 0x3, RZ, 0xc0, !PT ;  /* 0x0000000302050812 */ /* 0x000fe200078ec0ff */
[----:B------:R-:W-:Y:S01]  /*01d0*/  @P0 IMAD R3, R3, R14, -0xdf ;  /* 0xffffff2103030424 */ /* 0x000fe200078e020e */
[----:B------:R-:W-:-:S02]  /*01e0*/  @P0 LEA.HI.SX32 R12, R9, R12, 0x1d ;  /* 0x0000000c090c0211 */ /* 0x000fc400078feaff */
[----:B------:R-:W-:Y:S01]  /*01f0*/  @P0 MOV R13, 0x4 ;  /* 0x00000004000d0802 */ /* 0x000fe20000000f00 */
[----:B------:R-:W-:Y:S02]  /*0200*/  @P0 IMAD R0, R5, 0x38, R0 ;  /* 0x0000003805000824 */ /* 0x000fe400078e0200 */
[----:B------:R-:W-:Y:S02]  /*0210*/  @P0 IMAD R5, R8, -0x13, R7 ;  /* 0xffffffed08050824 */ /* 0x000fe400078e0207 */
[----:B------:R-:W-:Y:S02]  /*0220*/  @P0 IMAD R3, R10, 0x38, R3 ;  /* 0x000000380a030824 */ /* 0x000fe400078e0203 */
[----:B------:R-:W-:Y:S02]  /*0230*/  @P0 IMAD R8, R12, -0x13, R7 ;  /* 0xffffffed0c080824 */ /* 0x000fe400078e0207 */
[----:B------:R-:W-:Y:S01]  /*0240*/  @P0 IMAD R0, R5, 0x3, R0 ;  /* 0x0000000305000824 */ /* 0x000fe200078e0200 */
[----:B------:R-:W-:Y:S01]  /*0250*/  MOV R5, RZ ;  /* 0x000000ff00057202 */ /* 0x000fe20000000f00 */
[----:B------:R-:W-:Y:S01]  /*0260*/  @P0 IMAD R8, R8, 0x3, R3 ;  /* 0x0000000308080824 */ /* 0x000fe200078e0203 */
[----:B------:R-:W-:Y:S01]  /*0270*/  IADD3 R9, R7, 0x11, RZ ;  /* 0x0000001107097810 */ /* 0x000fe20007ffe0ff */
[C---:B------:R-:W-:Y:S01]  /*0280*/  @P0 IMAD R0, R11.reuse, 0xe0, R0 ;  /* 0x000000e00b000824 */ /* 0x040fe200078e0200 */
[----:B------:R-:W-:Y:S01]  /*0290*/  HFMA2.MMA R3, -RZ, RZ, 0, 0 ;  /* 0x00000000ff037435 */ /* 0x000fe200000001ff */
[----:B------:R-:W-:-:S02]  /*02a0*/  @P0 IMAD R8, R11, 0xe0, R8 ;  /* 0x000000e00b080824 */ /* 0x000fc400078e0208 */
[----:B------:R-:W-:-:S04]  /*02b0*/  @P0 IMAD.WIDE R12, R0, R13, c[0x0][0x160] ;  /* 0x00005800000c0625 */ /* 0x000fc800078e020d */
[----:B------:R-:W-:Y:S01]  /*02c0*/  @P0 IMAD.WIDE R14, R8, R15, c[0x0][0x160] ;  /* 0x00005800080e0625 */ /* 0x000fe200078e020f */
[----:B------:R-:W-:Y:S02]  /*02d0*/  BSSY B0, `(.L_x_0) ;  /* 0x000001f000007945 */ /* 0x000fe40003800000 */
[----:B------:R0:W5:Y:S04]  /*02e0*/  @P0 LDG.E.CONSTANT R3, [R12.64] ;  /* 0x000000040c030981 */ /* 0x000168000c1e9900 */
[----:B------:R1:W5:Y:S01]  /*02f0*/  @P0 LDG.E.CONSTANT R5, [R14.64] ;  /* 0x000000040e050981 */ /* 0x000362000c1e9900 */
[----:B------:R-:W-:Y:S02]  /*0300*/  HFMA2.MMA R8, -RZ, RZ, 0, 0 ;  /* 0x00000000ff087435 */ /* 0x000fe400000001ff */
[----:B0-----:R-:W-:-:S08]  /*0310*/  HFMA2.MMA R13, -RZ, RZ, 0, 0 ;  /* 0x00000000ff0d7435 */ /* 0x001fd000000001ff */
[----:B------:R-:W-:-:S05]  /*0320*/  IMAD.HI R0, R9, -0x53896e7b, R8 ;  /* 0xac76918509007827 */ /* 0x000fca00078e0208 */
[----:B------:R-:W-:-:S04]  /*0330*/  SHF.R.U32.HI R17, RZ, 0x1f, R0 ;  /* 0x0000001fff117819 */ /* 0x000fc80000011600 */
[----:B------:R-:W-:Y:S01]  /*0340*/  LEA.HI.SX32 R17, R0, R17, 0x1a ;  /* 0x0000001100117211 */ /* 0x000fe200078fd2ff */
[----:B------:R-:W-:-:S04]  /*0350*/  IMAD R0, R7, 0xc, RZ ;  /* 0x0000000c07007824 */ /* 0x000fc800078e02ff */
[----:B------:R-:W-:Y:S01]  /*0360*/  IMAD R17, R17, -0x5f, R9 ;  /* 0xffffffa111117824 */ /* 0x000fe200078e0209 */
[----:B------:R-:W-:-:S03]  /*0370*/  MOV R9, RZ ;  /* 0x000000ff00097202 */ /* 0x000fc60000000f00 */
[----:B------:R-:W-:-:S05]  /*0380*/  IMAD.HI R17, R17, 0x6bca1af3, RZ ;  /* 0x6bca1af311117827 */ /* 0x000fca00078e02ff */
[----:B------:R-:W-:Y:S01]  /*0390*/  SHF.R.U32.HI R12, RZ, 0x1f, R17 ;  /* 0x0000001fff0c7819 */ /* 0x000fe20000011611 */
[----:B------:R-:W-:Y:S05]  /*03a0*/  @!P0 BRA `(.L_x_1) ;  /* 0x0000011000008947 */ /* 0x000fea0003800000 */
[----:B-1----:R-:W-:-:S05]  /*03b0*/  IMAD.HI R8, R7, 0x6bca1af3, RZ ;  /* 0x6bca1af307087827 */ /* 0x002fca00078e02ff */
[----:B------:R-:W-:-:S04]  /*03c0*/  SHF.R.U32.HI R15, RZ, 0x1f, R8 ;  /* 0x0000001fff0f7819 */ /* 0x000fc80000011608 */
[----:B------:R-:W-:-:S05]  /*03d0*/  LEA.HI.SX32 R8, R8, R15, 0x1d ;  /* 0x0000000f08087211 */ /* 0x000fca00078feaff */
[----:B------:R-:W-:Y:S01]  /*03e0*/  IMAD R10, R8, -0x13, R7 ;  /* 0xffffffed080a7824 */ /* 0x000fe200078e0207 */
[----:B------:R-:W-:-:S04]  /*03f0*/  LOP3.LUT R8, R2, 0x3, RZ, 0xc0, !PT ;  /* 0x0000000302087812 */ /* 0x000fc800078ec0ff */
[----:B------:R-:W-:-:S05]  /*0400*/  LEA R15, R10, R10, 0x1 ;  /* 0x0000000a0a0f7211 */ /* 0x000fca00078e08ff */
[----:B------:R-:W-:-:S05]  /*0410*/  IMAD R8, R8, 0x38, R15 ;  /* 0x0000003808087824 */ /* 0x000fca00078e020f */
[----:B------:R-:W-:-:S13]  /*0420*/  ISETP.GE.AND P0, PT, R8, 0x1, PT ;  /* 0x000000010800780c */ /* 0x000fda0003f06270 */
[----:B------:R-:W-:Y:S05]  /*0430*/  @!P0 BRA `(.L_x_1) ;  /* 0x0000008000008947 */ /* 0x000fea0003800000 */
[----:B------:R-:W-:Y:S02]  /*0440*/  SHF.R.S32.HI R13, RZ, 0x2, R2 ;  /* 0x00000002ff0d7819 */ /* 0x000fe40000011402 */
[----:B------:R-:W-:-:S03]  /*0450*/  MOV R10, 0x4 ;  /* 0x00000004000a7802 */ /* 0x000fc60000000f00 */
[----:B------:R-:W-:-:S04]  /*0460*/  IMAD R13, R6, 0x38, R13 ;  /* 0x00000038060d7824 */ /* 0x000fc800078e020d */
[----:B------:R-:W-:-:S05]  /*0470*/  IMAD R13, R13, 0x380, RZ ;  /* 0x000003800d0d7824 */ /* 0x000fca00078e02ff */
[----:B------:R-:W-:-:S05]  /*0480*/  IADD3 R8, R8, -0xe1, R13 ;  /* 0xffffff1f08087810 */ /* 0x000fca0007ffe00d */
[----:B------:R-:W-:-:S04]  /*0490*/  IMAD R11, R11, 0xe0, R8 ;  /* 0x000000e00b0b7824 */ /* 0x000fc800078e0208 */
[----:B------:R-:W-:-:S05]  /*04a0*/  IMAD.WIDE R10, R11, R10, c[0x0][0x160] ;  /* 0x000058000b0a7625 */ /* 0x000fca00078e020a */
[----:B------:R0:W5:Y:S02]  /*04b0*/  LDG.E.CONSTANT R13, [R10.64] ;  /* 0x000000040a0d7981 */ /* 0x000164000c1e9900 */
.L_x_1:
[----:B-1----:R-:W-:Y:S05]  /*04c0*/  BSYNC B0 ;  /* 0x0000000000007941 */ /* 0x002fea0003800000 */
.L_x_0:
[----:B0-----:R-:W-:Y:S01]  /*04d0*/  LEA.HI.SX32 R11, R17, R12, 0x1d ;  /* 0x0000000c110b7211 */ /* 0x001fe200078feaff */
[----:B-----5:R0:W-:Y:S01]  /*04e0*/  STS [R0], R13 ;  /* 0x0000000d00007388 */ /* 0x0201e20000000800 */
[----:B------:R-:W-:Y:S01]  /*04f0*/  BSSY B0, `(.L_x_2) ;  /* 0x000001f000007945 */ /* 0x000fe20003800000 */
[----:B------:R-:W-:Y:S01]  /*0500*/  HFMA2.MMA R15, -RZ, RZ, 0, 0 ;  /* 0x00000000ff0f7435 */ /* 0x000fe200000001ff */
[----:B------:R-:W-:-:S04]  /*0510*/  IADD3 R4, R4, R11, RZ ;  /* 0x0000000b04047210 */ /* 0x000fc80007ffe0ff */
[----:B------:R-:W-:-:S13]  /*0520*/  ISETP.GE.AND P0, PT, R4, 0x1, PT ;  /* 0x000000010400780c */ /* 0x000fda0003f06270 */
[----:B------:R-:W-:Y:S05]  /*0530*/  @!P0 BRA `(.L_x_3) ;  /* 0x000001a000008947 */ /* 0x000fea0003800000 */
[----:B0-----:R-:W-:Y:S02]  /*0540*/  MOV R12, 0x3 ;  /* 0x00000003000c7802 */ /* 0x001fe40000000f00 */
[----:B------:R-:W-:-:S03]  /*0550*/  LOP3.LUT R6, R2, 0x3, RZ, 0xc0, !PT ;  /* 0x0000000302067812 */ /* 0x000fc600078ec0ff */
[----:B------:R-:W-:Y:S01]  /*0560*/  IMAD R13, R7, R12, 0x33 ;  /* 0x00000033070d7424 */ /* 0x000fe200078e020c */
[----:B------:R-:W-:-:S05]  /*0570*/  MOV R12, RZ ;  /* 0x000000ff000c7202 */ /* 0x000fca0000000f00 */
[----:B------:R-:W-:-:S05]  /*0580*/  IMAD.HI R4, R13, -0x7047dc11, R12 ;  /* 0x8fb823ef0d047827 */ /* 0x000fca00078e020c */
[----:B------:R-:W-:-:S04]  /*0590*/  SHF.R.U32.HI R17, RZ, 0x1f, R4 ;  /* 0x0000001fff117819 */ /* 0x000fc80000011604 */
[----:B------:R-:W-:Y:S01]  /*05a0*/  LEA.HI.SX32 R17, R4, R17, 0x1b ;  /* 0x0000001104117211 */ /* 0x000fe200078fdaff */
[----:B------:R-:W-:-:S04]  /*05b0*/  IMAD R4, R6, 0x38, RZ ;  /* 0x0000003806047824 */ /* 0x000fc800078e02ff */
[----:B------:R-:W-:-:S05]  /*05c0*/  IMAD R17, R17, -0x39, R13 ;  /* 0xffffffc711117824 */ /* 0x000fca00078e020d */
[----:B------:R-:W-:-:S04]  /*05d0*/  IADD3 R6, R4, R17, RZ ;  /* 0x0000001104067210 */ /* 0x000fc80007ffe0ff */
[----:B------:R-:W-:-:S13]  /*05e0*/  ISETP.GE.AND P1, PT, R6, 0x1, PT ;  /* 0x000000010600780c */ /* 0x000fda0003f26270 */
[----:B------:R-:W-:Y:S05]  /*05f0*/  @!P1 BRA `(.L_x_3) ;  /* 0x000000e000009947 */ /* 0x000fea0003800000 */
[----:B------:R-:W-:Y:S02]  /*0600*/  IADD3 R13, R7, 0x70, RZ ;  /* 0x00000070070d7810 */ /* 0x000fe40007ffe0ff */
[----:B------:R-:W-:Y:S02]  /*0610*/  MOV R12, RZ ;  /* 0x000000ff000c7202 */ /* 0x000fe40000000f00 */
[----:B------:R-:W-:-:S03]  /*0620*/  SHF.R.S32.HI R15, RZ, 0x2, R2 ;  /* 0x00000002ff0f7819 */ /* 0x000fc60000011402 */
[----:B------:R-:W-:-:S04]  /*0630*/  IMAD.HI R12, R13, -0x53896e7b, R12 ;  /* 0xac7691850d0c7827 */ /* 0x000fc800078e020c */
[----:B------:R-:W-:Y:S01]  /*0640*/  IMAD R4, R15, 0x380, R4 ;  /* 0x000003800f047824 */ /* 0x000fe200078e0204 */
[----:B------:R-:W-:-:S04]  /*0650*/  SHF.R.U32.HI R13, RZ, 0x1f, R12 ;  /* 0x0000001fff0d7819 */ /* 0x000fc8000001160c */
[----:B------:R-:W-:Y:S02]  /*0660*/  IADD3 R4, R4, -0xe1, RZ ;  /* 0xffffff1f04047810 */ /* 0x000fe40007ffe0ff */
[----:B------:R-:W-:-:S05]  /*0670*/  LEA.HI.SX32 R13, R12, R13, 0x1a ;  /* 0x0000000d0c0d7211 */ /* 0x000fca00078fd2ff */
[----:B------:R-:W-:Y:S01]  /*0680*/  IMAD R4, R13, 0xc400, R4 ;  /* 0x0000c4000d047824 */ /* 0x000fe200078e0204 */
[----:B------:R-:W-:-:S04]  /*0690*/  HFMA2.MMA R13, -RZ, RZ, 0, 2.384185791015625e-07 ;  /* 0x00000004ff0d7435 */ /* 0x000fc800000001ff */
[----:B------:R-:W-:-:S05]  /*06a0*/  IADD3 R4, R17, R4, RZ ;  /* 0x0000000411047210 */ /* 0x000fca0007ffe0ff */
[----:B------:R-:W-:-:S04]  /*06b0*/  IMAD R4, R11, 0xe0, R4 ;  /* 0x000000e00b047824 */ /* 0x000fc800078e0204 */
[----:B------:R-:W-:-:S05]  /*06c0*/  IMAD.WIDE R12, R4, R13, c[0x0][0x160] ;  /* 0x00005800040c7625 */ /* 0x000fca00078e020d */
[----:B------:R0:W5:Y:S02]  /*06d0*/  LDG.E.CONSTANT R15, [R12.64] ;  /* 0x000000040c0f7981 */ /* 0x000164000c1e9900 */
.L_x_3:
[----:B0-----:R-:W-:Y:S05]  /*06e0*/  BSYNC B0 ;  /* 0x0000000000007941 */ /* 0x001fea0003800000 */
.L_x_2:
[----:B-----5:R0:W-:Y:S01]  /*06f0*/  STS [R0+0x540], R15 ;  /* 0x0005400f00007388 */ /* 0x0201e20000000800 */
[----:B------:R-:W-:Y:S01]  /*0700*/  BSSY B0, `(.L_x_4) ;  /* 0x000001d000007945 */ /* 0x000fe20003800000 */
[----:B------:R-:W-:Y:S01]  /*0710*/  MOV R17, RZ ;  /* 0x000000ff00117202 */ /* 0x000fe20000000f00 */
[----:B------:R-:W-:Y:S05]  /*0720*/  @!P0 BRA `(.L_x_5) ;  /* 0x000001a000008947 */ /* 0x000fea0003800000 */
[----:B------:R-:W-:Y:S01]  /*0730*/  HFMA2.MMA R12, -RZ, RZ, 0, 1.78813934326171875e-07 ;  /* 0x00000003ff0c7435 */ /* 0x000fe200000001ff */
[----:B------:R-:W-:-:S05]  /*0740*/  LOP3.LUT R6, R2, 0x3, RZ, 0xc0, !PT ;  /* 0x0000000302067812 */ /* 0x000fca00078ec0ff */
[----:B------:R-:W-:-:S04]  /*0750*/  IMAD R6, R6, 0x38, RZ ;  /* 0x0000003806067824 */ /* 0x000fc800078e02ff */
[----:B------:R-:W-:Y:S01]  /*0760*/  IMAD R13, R7, R12, 0x34 ;  /* 0x00000034070d7424 */ /* 0x000fe200078e020c */
[----:B------:R-:W-:-:S05]  /*0770*/  MOV R12, RZ ;  /* 0x000000ff000c7202 */ /* 0x000fca0000000f00 */
[----:B------:R-:W-:-:S05]  /*0780*/  IMAD.HI R4, R13, -0x7047dc11, R12 ;  /* 0x8fb823ef0d047827 */ /* 0x000fca00078e020c */
[----:B0-----:R-:W-:-:S04]  /*0790*/  SHF.R.U32.HI R15, RZ, 0x1f, R4 ;  /* 0x0000001fff0f7819 */ /* 0x001fc80000011604 */
[----:B------:R-:W-:-:S05]  /*07a0*/  LEA.HI.SX32 R15, R4, R15, 0x1b ;  /* 0x0000000f040f7211 */ /* 0x000fca00078fdaff */
        /* <DEDUP_REMOVED lines=13> */
[----:B------:R-:W-:-:S04]  /*0880*/  MOV R13, 0x4 ;  /* 0x00000004000d7802 */ /* 0x000fc80000000f00 */
[----:B------:R-:W-:-:S05]  /*0890*/  IADD3 R4, R4, R15, RZ ;  /* 0x0000000f04047210 */ /* 0x000fca0007ffe0ff */
[----:B------:R-:W-:-:S04]  /*08a0*/  IMAD R4, R11, 0xe0, R4 ;  /* 0x000000e00b047824 */ /* 0x000fc800078e0204 */
[----:B------:R-:W-:-:S05]  /*08b0*/  IMAD.WIDE R12, R4, R13, c[0x0][0x160] ;  /* 0x00005800040c7625 */ /* 0x000fca00078e020d */
[----:B------:R0:W5:Y:S02]  /*08c0*/  LDG.E.CONSTANT R17, [R12.64] ;  /* 0x000000040c117981 */ /* 0x000164000c1e9900 */
.L_x_5:
[----:B------:R-:W-:Y:S05]  /*08d0*/  BSYNC B0 ;  /* 0x0000000000007941 */ /* 0x000fea0003800000 */
.L_x_4:
[----:B-----5:R1:W-:Y:S01]  /*08e0*/  STS [R0+0x544], R17 ;  /* 0x0005441100007388 */ /* 0x0203e20000000800 */
[----:B------:R-:W-:Y:S01]  /*08f0*/  BSSY B0, `(.L_x_6) ;  /* 0x000001c000007945 */ /* 0x000fe20003800000 */
[----:B------:R-:W-:Y:S05]  /*0900*/  @!P0 BRA `(.L_x_7) ;  /* 0x000001a000008947 */ /* 0x000fea0003800000 */
[----:B0-----:R-:W-:Y:S01]  /*0910*/  HFMA2.MMA R12, -RZ, RZ, 0, 1.78813934326171875e-07 ;  /* 0x00000003ff0c7435 */ /* 0x001fe200000001ff */
[----:B------:R-:W-:-:S05]  /*0920*/  LOP3.LUT R6, R2, 0x3, RZ, 0xc0, !PT ;  /* 0x0000000302067812 */ /* 0x000fca00078ec0ff */
[----:B------:R-:W-:-:S04]  /*0930*/  IMAD R6, R6, 0x38, RZ ;  /* 0x0000003806067824 */ /* 0x000fc800078e02ff */
[----:B------:R-:W-:Y:S01]  /*0940*/  IMAD R13, R7, R12, 0x35 ;  /* 0x00000035070d7424 */ /* 0x000fe200078e020c */
[----:B------:R-:W-:-:S05]  /*0950*/  MOV R12, RZ ;  /* 0x000000ff000c7202 */ /* 0x000fca0000000f00 */
[----:B------:R-:W-:-:S05]  /*0960*/  IMAD.HI R4, R13, -0x7047dc11, R12 ;  /* 0x8fb823ef0d047827 */ /* 0x000fca00078e020c */
[----:B------:R-:W-:-:S04]  /*0970*/  SHF.R.U32.HI R15, RZ, 0x1f, R4 ;  /* 0x0000001fff0f7819 */ /* 0x000fc80000011604 */
        /* <DEDUP_REMOVED lines=17> */
[----:B------:R-:W-:-:S06]  /*0a90*/  IMAD.WIDE R8, R4, R9, c[0x0][0x160] ;  /* 0x0000580004087625 */ /* 0x000fcc00078e0209 */
[----:B------:R0:W5:Y:S02]  /*0aa0*/  LDG.E.CONSTANT R9, [R8.64] ;  /* 0x0000000408097981 */ /* 0x000164000c1e9900 */
.L_x_7:
[----:B------:R-:W-:Y:S05]  /*0ab0*/  BSYNC B0 ;  /* 0x0000000000007941 */ /* 0x000fea0003800000 */
.L_x_6:
[----:B-----5:R2:W-:Y:S01]  /*0ac0*/  STS [R0+0x548], R9 ;  /* 0x0005480900007388 */ /* 0x0205e20000000800 */
[----:B------:R-:W-:Y:S01]  /*0ad0*/  ISETP.GT.AND P0, PT, R7, 0x3c, PT ;  /* 0x0000003c0700780c */ /* 0x000fe20003f04270 */
[----:B------:R-:W-:Y:S02]  /*0ae0*/  BSSY B0, `(.L_x_8) ;  /* 0x0000073000007945 */ /* 0x000fe40003800000 */
[----:B------:R2:W-:Y:S04]  /*0af0*/  STS [R0+0x4], R3 ;  /* 0x0000040300007388 */ /* 0x0005e80000000800 */
[----:B------:R2:W-:Y:S06]  /*0b00*/  STS [R0+0x8], R5 ;  /* 0x0000080500007388 */ /* 0x0005ec0000000800 */
[----:B------:R-:W-:Y:S05]  /*0b10*/  @P0 BRA `(.L_x_9) ;  /* 0x000006f000000947 */ /* 0x000fea0003800000 */
[----:B------:R-:W-:Y:S01]  /*0b20*/  HFMA2.MMA R14, -RZ, RZ, 0, 1.78813934326171875e-07 ;  /* 0x00000003ff0e7435 */ /* 0x000fe200000001ff */
[----:B------:R-:W-:Y:S01]  /*0b30*/  MOV R4, RZ ;  /* 0x000000ff00047202 */ /* 0x000fe20000000f00 */
[----:B------:R-:W-:Y:S01]  /*0b40*/  BSSY B1, `(.L_x_10) ;  /* 0x0000029000017945 */ /* 0x000fe20003800000 */
[----:B------:R-:W-:-:S07]  /*0b50*/  LOP3.LUT R6, R2, 0x3, RZ, 0xc0, !PT ;  /* 0x0000000302067812 */ /* 0x000fce00078ec0ff */
[----:B--2---:R-:W-:-:S04]  /*0b60*/  IMAD R5, R7, R14, 0x2d ;  /* 0x0000002d07057424 */ /* 0x004fc800078e020e */
[----:B------:R-:W-:-:S05]  /*0b70*/  IMAD.HI R3, R5, -0x7047dc11, R4 ;  /* 0x8fb823ef05037827 */ /* 0x000fca00078e0204 */
[----:B------:R-:W-:-:S04]  /*0b80*/  SHF.R.U32.HI R4, RZ, 0x1f, R3 ;  /* 0x0000001fff047819 */ /* 0x000fc80000011603 */
[----:B------:R-:W-:Y:S01]  /*0b90*/  LEA.HI.SX32 R4, R3, R4, 0x1b ;  /* 0x0000000403047211 */ /* 0x000fe200078fdaff */
[----:B------:R-:W-:-:S04]  /*0ba0*/  IMAD R3, R6, 0x38, RZ ;  /* 0x0000003806037824 */ /* 0x000fc800078e02ff */
[----:B------:R-:W-:Y:S01]  /*0bb0*/  IMAD R6, R4, -0x39, R5 ;  /* 0xffffffc704067824 */ /* 0x000fe200078e0205 */
[----:B------:R-:W-:Y:S01]  /*0bc0*/  HFMA2.MMA R4, -RZ, RZ, 0, 0 ;  /* 0x00000000ff047435 */ /* 0x000fe200000001ff */
[----:B------:R-:W-:-:S03]  /*0bd0*/  IMAD R5, R7, R14, 0x2e ;  /* 0x0000002e07057424 */ /* 0x000fc600078e020e */
[----:B------:R-:W-:-:S04]  /*0be0*/  IADD3 R9, R3, R6, RZ ;  /* 0x0000000603097210 */ /* 0x000fc80007ffe0ff */
[----:B------:R-:W-:Y:S02]  /*0bf0*/  ISETP.GE.AND P0, PT, R9, 0x1, PT ;  /* 0x000000010900780c */ /* 0x000fe40003f06270 */
[----:B0-----:R-:W-:Y:S01]  /*0c00*/  IMAD.HI R8, R5, -0x7047dc11, R4 ;  /* 0x8fb823ef05087827 */ /* 0x001fe200078e0204 */
[----:B------:R-:W-:-:S04]  /*0c10*/  MOV R9, RZ ;  /* 0x000000ff00097202 */ /* 0x000fc80000000f00 */
[----:B------:R-:W-:-:S04]  /*0c20*/  SHF.R.U32.HI R11, RZ, 0x1f, R8 ;  /* 0x0000001fff0b7819 */ /* 0x000fc80000011608 */
[----:B-1----:R-:W-:Y:S01]  /*0c30*/  LEA.HI.SX32 R17, R8, R11, 0x1b ;  /* 0x0000000b08117211 */ /* 0x002fe200078fdaff */
[----:B------:R-:W-:Y:S01]  /*0c40*/  HFMA2.MMA R11, -RZ, RZ, 0, 0 ;  /* 0x00000000ff0b7435 */ /* 0x000fe200000001ff */
[----:B------:R-:W-:Y:S05]  /*0c50*/  @!P0 BRA `(.L_x_11) ;  /* 0x0000017000008947 */ /* 0x000fea0003800000 */
[C---:B------:R-:W-:Y:S02]  /*0c60*/  IADD3 R13, R7.reuse, 0x22, RZ ;  /* 0x00000022070d7810 */ /* 0x040fe40007ffe0ff */
[----:B------:R-:W-:Y:S02]  /*0c70*/  MOV R12, RZ ;  /* 0x000000ff000c7202 */ /* 0x000fe40000000f00 */
[----:B------:R-:W-:Y:S02]  /*0c80*/  IADD3 R11, R7, 0xe0, RZ ;  /* 0x000000e0070b7810 */ /* 0x000fe40007ffe0ff */
[----:B------:R-:W-:Y:S01]  /*0c90*/  MOV R10, RZ ;  /* 0x000000ff000a7202 */ /* 0x000fe20000000f00 */
[----:B------:R-:W-:Y:S01]  /*0ca0*/  IMAD.HI R8, R13, -0x53896e7b, R12 ;  /* 0xac7691850d087827 */ /* 0x000fe200078e020c */
[----:B------:R-:W-:-:S03]  /*0cb0*/  SHF.R.S32.HI R12, RZ, 0x2, R2 ;  /* 0x00000002ff0c7819 */ /* 0x000fc60000011402 */
[----:B------:R-:W-:Y:S01]  /*0cc0*/  IMAD.HI R10, R11, -0x53896e7b, R10 ;  /* 0xac7691850b0a7827 */ /* 0x000fe200078e020a */
[----:B------:R-:W-:-:S03]  /*0cd0*/  SHF.R.U32.HI R15, RZ, 0x1f, R8 ;  /* 0x0000001fff0f7819 */ /* 0x000fc60000011608 */
[----:B------:R-:W-:Y:S01]  /*0ce0*/  IMAD R12, R12, 0x380, R3 ;  /* 0x000003800c0c7824 */ /* 0x000fe200078e0203 */
[----:B------:R-:W-:Y:S02]  /*0cf0*/  LEA.HI.SX32 R15, R8, R15, 0x1a ;  /* 0x0000000f080f7211 */ /* 0x000fe400078fd2ff */
[----:B------:R-:W-:Y:S02]  /*0d00*/  SHF.R.U32.HI R11, RZ, 0x1f, R10 ;  /* 0x0000001fff0b7819 */ /* 0x000fe4000001160a */
[----:B------:R-:W-:Y:S01]  /*0d10*/  IADD3 R12, R12, -0xe1, RZ ;  /* 0xffffff1f0c0c7810 */ /* 0x000fe20007ffe0ff */
[----:B------:R-:W-:Y:S01]  /*0d20*/  IMAD R15, R15, -0x5f, R13 ;  /* 0xffffffa10f0f7824 */ /* 0x000fe200078e020d */
[----:B------:R-:W-:Y:S02]  /*0d30*/  LEA.HI.SX32 R11, R10, R11, 0x1a ;  /* 0x0000000b0a0b7211 */ /* 0x000fe400078fd2ff */
[----:B------:R-:W-:Y:S01]  /*0d40*/  MOV R10, 0x4 ;  /* 0x00000004000a7802 */ /* 0x000fe20000000f00 */
[----:B------:R-:W-:-:S04]  /*0d50*/  IMAD.HI R15, R15, 0x6bca1af3, RZ ;  /* 0x6bca1af30f0f7827 */ /* 0x000fc800078e02ff */
[----:B------:R-:W-:Y:S01]  /*0d60*/  IMAD R11, R11, 0xc400, R12 ;  /* 0x0000c4000b0b7824 */ /* 0x000fe200078e020c */
[----:B------:R-:W-:-:S04]  /*0d70*/  SHF.R.U32.HI R8, RZ, 0x1f, R15 ;  /* 0x0000001fff087819 */ /* 0x000fc8000001160f */
[----:B------:R-:W-:Y:S02]  /*0d80*/  IADD3 R11, R6, R11, RZ ;  /* 0x0000000b060b7210 */ /* 0x000fe40007ffe0ff */
[----:B------:R-:W-:-:S05]  /*0d90*/  LEA.HI.SX32 R8, R15, R8, 0x1d ;  /* 0x000000080f087211 */ /* 0x000fca00078feaff */
[----:B------:R-:W-:-:S04]  /*0da0*/  IMAD R11, R8, 0xe0, R11 ;  /* 0x000000e0080b7824 */ /* 0x000fc800078e020b */
[----:B------:R-:W-:-:S06]  /*0db0*/  IMAD.WIDE R10, R11, R10, c[0x0][0x160] ;  /* 0x000058000b0a7625 */ /* 0x000fcc00078e020a */
[----:B------:R0:W5:Y:S02]  /*0dc0*/  LDG.E.CONSTANT R11, [R10.64] ;  /* 0x000000040a0b7981 */ /* 0x000164000c1e9900 */
.L_x_11:
[----:B------:R-:W-:Y:S05]  /*0dd0*/  BSYNC B1 ;  /* 0x0000000000017941 */ /* 0x000fea0003800000 */
.L_x_10:
[----:B------:R-:W-:Y:S01]  /*0de0*/  IMAD R6, R17, -0x39, R5 ;  /* 0xffffffc711067824 */ /* 0x000fe200078e0205 */
[----:B-----5:R1:W-:Y:S01]  /*0df0*/  STS [R0+0xa80], R11 ;  /* 0x000a800b00007388 */ /* 0x0203e20000000800 */
[----:B------:R-:W-:Y:S01]  /*0e00*/  MOV R4, RZ ;  /* 0x000000ff00047202 */ /* 0x000fe20000000f00 */
[----:B------:R-:W-:Y:S01]  /*0e10*/  IMAD R5, R7, R14, 0x2f ;  /* 0x0000002f07057424 */ /* 0x000fe200078e020e */
[----:B------:R-:W-:Y:S01]  /*0e20*/  BSSY B1, `(.L_x_12) ;  /* 0x000001f000017945 */ /* 0x000fe20003800000 */
[----:B------:R-:W-:Y:S02]  /*0e30*/  IADD3 R8, R3, R6, RZ ;  /* 0x0000000603087210 */ /* 0x000fe40007ffe0ff */
[----:B0-----:R-:W-:Y:S02]  /*0e40*/  IMAD.HI R10, R5, -0x7047dc11, R4 ;  /* 0x8fb823ef050a7827 */ /* 0x001fe400078e0204 */
[----:B------:R-:W-:-:S03]  /*0e50*/  ISETP.GE.AND P0, PT, R8, 0x1, PT ;  /* 0x000000010800780c */ /* 0x000fc60003f06270 */
[----:B------:R-:W-:-:S04]  /*0e60*/  SHF.R.U32.HI R13, RZ, 0x1f, R10 ;  /* 0x0000001fff0d7819 */ /* 0x000fc8000001160a */
[----:B------:R-:W-:Y:S01]  /*0e70*/  LEA.HI.SX32 R15, R10, R13, 0x1b ;  /* 0x0000000d0a0f7211 */ /* 0x000fe200078fdaff */
[----:B------:R-:W-:-:S05]  /*0e80*/  HFMA2.MMA R13, -RZ, RZ, 0, 0 ;  /* 0x00000000ff0d7435 */ /* 0x000fca00000001ff */
[----:B------:R-:W-:Y:S05]  /*0e90*/  @!P0 BRA `(.L_x_13) ;  /* 0x0000017000008947 */ /* 0x000fea0003800000 */
[C---:B-1----:R-:W-:Y:S02]  /*0ea0*/  IADD3 R13, R7.reuse, 0x22, RZ ;  /* 0x00000022070d7810 */ /* 0x042fe40007ffe0ff */
        /* <DEDUP_REMOVED lines=12> */
[----:B------:R-:W-:-:S03]  /*0f70*/  LEA.HI.SX32 R11, R10, R11, 0x1a ;  /* 0x0000000b0a0b7211 */ /* 0x000fc600078fd2ff */
[----:B------:R-:W-:-:S04]  /*0f80*/  IMAD.HI R17, R17, 0x6bca1af3, RZ ;  /* 0x6bca1af311117827 */ /* 0x000fc800078e02ff */
[----:B------:R-:W-:Y:S01]  /*0f90*/  IMAD R11, R11, 0xc400, R8 ;  /* 0x0000c4000b0b7824 */ /* 0x000fe200078e0208 */
[----:B------:R-:W-:-:S04]  /*0fa0*/  SHF.R.U32.HI R8, RZ, 0x1f, R17 ;  /* 0x0000001fff087819 */ /* 0x000fc80000011611 */
[----:B------:R-:W-:Y:S02]  /*0fb0*/  IADD3 R6, R11, R6, RZ ;  /* 0x000000060b067210 */ /* 0x000fe40007ffe0ff */
[----:B------:R-:W-:Y:S02]  /*0fc0*/  LEA.HI.SX32 R17, R17, R8, 0x1d ;  /* 0x0000000811117211 */ /* 0x000fe400078feaff */
[----:B------:R-:W-:-:S03]  /*0fd0*/  MOV R11, 0x4 ;  /* 0x00000004000b7802 */ /* 0x000fc60000000f00 */
[----:B------:R-:W-:-:S04]  /*0fe0*/  IMAD R6, R17, 0xe0, R6 ;  /* 0x000000e011067824 */ /* 0x000fc800078e0206 */
[----:B------:R-:W-:-:S05]  /*0ff0*/  IMAD.WIDE R10, R6, R11, c[0x0][0x160] ;  /* 0x00005800060a7625 */ /* 0x000fca00078e020b */
[----:B------:R0:W5:Y:S02]  /*1000*/  LDG.E.CONSTANT R13, [R10.64] ;  /* 0x000000040a0d7981 */ /* 0x000164000c1e9900 */
.L_x_13:
[----:B-1----:R-:W-:Y:S05]  /*1010*/  BSYNC B1 ;  /* 0x0000000000017941 */ /* 0x002fea0003800000 */
.L_x_12:
[----:B------:R-:W-:Y:S01]  /*1020*/  IMAD R6, R15, -0x39, R5 ;  /* 0xffffffc70f067824 */ /* 0x000fe200078e0205 */
[----:B-----5:R1:W-:Y:S01]  /*1030*/  STS [R0+0xa84], R13 ;  /* 0x000a840d00007388 */ /* 0x0203e20000000800 */
[----:B------:R-:W-:Y:S03]  /*1040*/  BSSY B1, `(.L_x_14) ;  /* 0x000001b000017945 */ /* 0x000fe60003800000 */
[----:B------:R-:W-:-:S04]  /*1050*/  IADD3 R4, R3, R6, RZ ;  /* 0x0000000603047210 */ /* 0x000fc80007ffe0ff */
[----:B------:R-:W-:-:S13]  /*1060*/  ISETP.GE.AND P0, PT, R4, 0x1, PT ;  /* 0x000000010400780c */ /* 0x000fda0003f06270 */
[----:B------:R-:W-:Y:S05]  /*1070*/  @!P0 BRA `(.L_x_15) ;  /* 0x0000017000008947 */ /* 0x000fea0003800000 */
[C---:B-1----:R-:W-:Y:S01]  /*1080*/  IADD3 R9, R7.reuse, 0x22, RZ ;  /* 0x0000002207097810 */ /* 0x042fe20007ffe0ff */
[----:B------:R-:W-:Y:S01]  /*1090*/  HFMA2.MMA R4, -RZ, RZ, 0, 0 ;  /* 0x00000000ff047435 */ /* 0x000fe200000001ff */
[----:B------:R-:W-:Y:S02]  /*10a0*/  MOV R8, RZ ;  /* 0x000000ff00087202 */ /* 0x000fe40000000f00 */
[----:B------:R-:W-:-:S03]  /*10b0*/  IADD3 R5, R7, 0xe0, RZ ;  /* 0x000000e007057810 */ /* 0x000fc60007ffe0ff */
[----:B0-----:R-:W-:Y:S01]  /*10c0*/  IMAD.HI R10, R9, -0x53896e7b, R8 ;  /* 0xac769185090a7827 */ /* 0x001fe200078e0208 */
[----:B------:R-:W-:-:S03]  /*10d0*/  SHF.R.S32.HI R8, RZ, 0x2, R2 ;  /* 0x00000002ff087819 */ /* 0x000fc60000011402 */
[----:B------:R-:W-:Y:S01]  /*10e0*/  IMAD.HI R4, R5, -0x53896e7b, R4 ;  /* 0xac76918505047827 */ /* 0x000fe200078e0204 */
[----:B------:R-:W-:Y:S02]  /*10f0*/  SHF.R.U32.HI R11, RZ, 0x1f, R10 ;  /* 0x0000001fff0b7819 */ /* 0x000fe4000001160a */
[----:B------:R-:W-:Y:S01]  /*1100*/  MOV R5, 0x4 ;  /* 0x0000000400057802 */ /* 0x000fe20000000f00 */
        /* <DEDUP_REMOVED lines=10> */
[----:B------:R-:W-:-:S05]  /*11b0*/  LEA.HI.SX32 R11, R11, R4, 0x1d ;  /* 0x000000040b0b7211 */ /* 0x000fca00078feaff */
[----:B------:R-:W-:-:S04]  /*11c0*/  IMAD R4, R11, 0xe0, R6 ;  /* 0x000000e00b047824 */ /* 0x000fc800078e0206 */
[----:B------:R-:W-:-:S05]  /*11d0*/  IMAD.WIDE R4, R4, R5, c[0x0][0x160] ;  /* 0x0000580004047625 */ /* 0x000fca00078e0205 */
[----:B------:R0:W5:Y:S02]  /*11e0*/  LDG.E.CONSTANT R9, [R4.64] ;  /* 0x0000000404097981 */ /* 0x000164000c1e9900 */
.L_x_15:
[----:B-1----:R-:W-:Y:S05]  /*11f0*/  BSYNC B1 ;  /* 0x0000000000017941 */ /* 0x002fea0003800000 */
.L_x_14:
[----:B-----5:R1:W-:Y:S02]  /*1200*/  STS [R0+0xa88], R9 ;  /* 0x000a880900007388 */ /* 0x0203e40000000800 */
.L_x_9:
[----:B------:R-:W-:Y:S05]  /*1210*/  BSYNC B0 ;  /* 0x0000000000007941 */ /* 0x000fea0003800000 */
.L_x_8:
[----:B--2---:R-:W-:Y:S01]  /*1220*/  HFMA2.MMA R3, -RZ, RZ, 0, 2.384185791015625e-07 ;  /* 0x00000004ff037435 */ /* 0x004fe200000001ff */
[C---:B------:R-:W-:Y:S02]  /*1230*/  ISETP.GT.AND P0, PT, R7.reuse, 0x67, PT ;  /* 0x000000670700780c */ /* 0x040fe40003f04270 */
[----:B0-----:R-:W-:-:S07]  /*1240*/  SHF.L.U32 R4, R7, 0x2, RZ ;  /* 0x0000000207047819 */ /* 0x001fce00000006ff */
[----:B------:R-:W-:-:S05]  /*1250*/  IMAD.WIDE R4, R4, R3, c[0x0][0x168] ;  /* 0x00005a0004047625 */ /* 0x000fca00078e0203 */
[----:B------:R0:W2:Y:S04]  /*1260*/  LDG.E.CONSTANT R12, [R4.64+0x4] ;  /* 0x00000404040c7981 */ /* 0x0000a8000c1e9900 */
[----:B------:R0:W2:Y:S04]  /*1270*/  LDG.E.CONSTANT R13, [R4.64+0x8] ;  /* 0x00000804040d7981 */ /* 0x0000a8000c1e9900 */
[----:B------:R0:W3:Y:S04]  /*1280*/  LDG.E.CONSTANT R10, [R4.64] ;  /* 0x00000004040a7981 */ /* 0x0000e8000c1e9900 */
[----:B------:R0:W4:Y:S04]  /*1290*/  LDG.E.CONSTANT R16, [R4.64+0xc] ;  /* 0x00000c0404107981 */ /* 0x000128000c1e9900 */
[----:B------:R0:W5:Y:S04]  /*12a0*/  @!P0 LDG.E.CONSTANT R18, [R4.64+0x700] ;  /* 0x0007000404128981 */ /* 0x000168000c1e9900 */
[----:B------:R0:W5:Y:S04]  /*12b0*/  @!P0 LDG.E.CONSTANT R20, [R4.64+0x704] ;  /* 0x0007040404148981 */ /* 0x000168000c1e9900 */
[----:B------:R0:W5:Y:S04]  /*12c0*/  @!P0 LDG.E.CONSTANT R22, [R4.64+0x708] ;  /* 0x0007080404168981 */ /* 0x000168000c1e9900 */
[----:B------:R0:W5:Y:S01]  /*12d0*/  @!P0 LDG.E.CONSTANT R24, [R4.64+0x70c] ;  /* 0x00070c0404188981 */ /* 0x000162000c1e9900 */
[----:B------:R-:W-:Y:S01]  /*12e0*/  MOV R6, RZ ;  /* 0x000000ff00067202 */ /* 0x000fe20000000f00 */
[----:B------:R-:W-:-:S04]  /*12f0*/  HFMA2.MMA R8, -RZ, RZ, 0, 0 ;  /* 0x00000000ff087435 */ /* 0x000fc800000001ff */
[----:B-1----:R-:W-:-:S05]  /*1300*/  IMAD.HI R0, R7, -0x6db6db6d, R6 ;  /* 0x9249249307007827 */ /* 0x002fca00078e0206 */
[----:B------:R-:W-:-:S04]  /*1310*/  SHF.R.U32.HI R11, RZ, 0x1f, R0 ;  /* 0x0000001fff0b7819 */ /* 0x000fc80000011600 */
[CC--:B------:R-:W-:Y:S02]  /*1320*/  LEA.HI.SX32 R52, R0.reuse, R11.reuse, 0x1d ;  /* 0x0000000b00347211 */ /* 0x0c0fe400078feaff */
[----:B------:R-:W-:-:S03]  /*1330*/  LEA.HI.SX32 R0, R0, R11, 0x1e ;  /* 0x0000000b00007211 */ /* 0x000fc600078ff2ff */
[--C-:B------:R-:W-:Y:S02]  /*1340*/  IMAD R9, R52, -0xe, R7.reuse ;  /* 0xfffffff234097824 */ /* 0x100fe400078e0207 */
[----:B0-----:R-:W-:Y:S02]  /*1350*/  IMAD R5, R0, -0x7, R7 ;  /* 0xfffffff900057824 */ /* 0x001fe400078e0207 */
[----:B------:R-:W-:-:S04]  /*1360*/  IMAD.HI R8, R9, -0x6db6db6d, R8 ;  /* 0x9249249309087827 */ /* 0x000fc800078e0208 */
[----:B------:R-:W-:Y:S01]  /*1370*/  IMAD R0, R52, 0xd8, RZ ;  /* 0x000000d834007824 */ /* 0x000fe200078e02ff */
[----:B------:R-:W-:-:S04]  /*1380*/  SHF.R.U32.HI R9, RZ, 0x1f, R8 ;  /* 0x0000001fff097819 */ /* 0x000fc80000011608 */
[----:B------:R-:W-:-:S05]  /*1390*/  LEA.HI.SX32 R50, R8, R9, 0x1e ;  /* 0x0000000908327211 */ /* 0x000fca00078ff2ff */
[----:B------:R-:W-:-:S05]  /*13a0*/  IMAD R4, R50, 0x39, R5 ;  /* 0x0000003932047824 */ /* 0x000fca00078e0205 */
[----:B------:R-:W-:Y:S01]  /*13b0*/  SHF.L.U32 R4, R4, 0x1, RZ ;  /* 0x0000000104047819 */ /* 0x000fe200000006ff */
[----:B--2---:R-:W-:Y:S04]  /*13c0*/  STS.64 [R7.X16+0xd60], R12 ;  /* 0x000d600c07007388 */ /* 0x004fe8000000ca00 */
[----:B---3--:R-:W-:Y:S04]  /*13d0*/  STS [R7.X16+0xd5c], R10 ;  /* 0x000d5c0a07007388 */ /* 0x008fe8000000c800 */
[----:B----4-:R-:W-:Y:S04]  /*13e0*/  STS [R7.X16+0xd68], R16 ;  /* 0x000d681007007388 */ /* 0x010fe8000000c800 */
[----:B-----5:R-:W-:Y:S04]  /*13f0*/  @!P0 STS [R7.X16+0x145c], R18 ;  /* 0x00145c1207008388 */ /* 0x020fe8000000c800 */
[----:B------:R-:W-:Y:S04]  /*1400*/  @!P0 STS [R7.X16+0x1460], R20 ;  /* 0x0014601407008388 */ /* 0x000fe8000000c800 */
[----:B------:R-:W-:Y:S04]  /*1410*/  @!P0 STS [R7.X16+0x1464], R22 ;  /* 0x0014641607008388 */ /* 0x000fe8000000c800 */
[----:B------:R-:W-:Y:S04]  /*1420*/  @!P0 STS [R7.X16+0x1468], R24 ;  /* 0x0014681807008388 */ /* 0x000fe8000000c800 */
[----:B------:R-:W-:Y:S06]  /*1430*/  BAR.SYNC 0x0 ;  /* 0x0000000000007b1d */ /* 0x000fec0000000000 */
[----:B------:R-:W-:Y:S04]  /*1440*/  LDS R11, [R0+0xd5c] ;  /* 0x000d5c00000b7984 */ /* 0x000fe80000000800 */
[----:B------:R-:W0:Y:S04]  /*1450*/  LDS.64 R32, [R4.X4] ;  /* 0x0000000004207984 */ /* 0x000e280000004a00 */
[----:B------:R-:W1:Y:S04]  /*1460*/  LDS.64 R16, [R4.X4+0x38] ;  /* 0x0000380004107984 */ /* 0x000e680000004a00 */
[----:B------:R-:W2:Y:S04]  /*1470*/  LDS.64 R18, [R4.X4+0x70] ;  /* 0x0000700004127984 */ /* 0x000ea80000004a00 */
[----:B------:R-:W3:Y:S04]  /*1480*/  LDS.64 R20, [R4.X4+0xa8] ;  /* 0x0000a80004147984 */ /* 0x000ee80000004a00 */
[----:B------:R-:W-:Y:S04]  /*1490*/  LDS.64 R14, [R0+0xd68] ;  /* 0x000d6800000e7984 */ /* 0x000fe80000000a00 */
[----:B------:R-:W4:Y:S04]  /*14a0*/  LDS R55, [R4.X4+0xe4] ;  /* 0x0000e40004377984 */ /* 0x000f280000004800 */
[----:B------:R-:W5:Y:S04]  /*14b0*/  LDS R53, [R4.X4+0x11c] ;  /* 0x00011c0004357984 */ /* 0x000f680000004800 */
[----:B------:R-:W5:Y:S04]  /*14c0*/  LDS R51, [R4.X4+0x154] ;  /* 0x0001540004337984 */ /* 0x000f680000004800 */
[----:B------:R-:W5:Y:S04]  /*14d0*/  LDS R57, [R4.X4+0x18c] ;  /* 0x00018c0004397984 */ /* 0x000f680000004800 */
[----:B------:R-:W5:Y:S04]  /*14e0*/  LDS R7, [R0+0x141c] ;  /* 0x00141c0000077984 */ /* 0x000f680000000800 */
[----:B------:R-:W5:Y:S01]  /*14f0*/  LDS.64 R22, [R0+0x1428] ;  /* 0x0014280000167984 */ /* 0x000f620000000a00 */
[----:B0-----:R-:W-:-:S03]  /*1500*/  FFMA R46, R11, R32, RZ ;  /* 0x000000200b2e7223 */ /* 0x001fc600000000ff */
[----:B------:R-:W0:Y:S01]  /*1510*/  LDS.64 R8, [R0+0xdc8] ;  /* 0x000dc80000087984 */ /* 0x000e220000000a00 */
[----:B-1----:R-:W-:-:S03]  /*1520*/  FFMA R10, R11, R16, RZ ;  /* 0x000000100b0a7223 */ /* 0x002fc600000000ff */
[----:B------:R-:W1:Y:S01]  /*1530*/  LDS.64 R24, [R0+0xdd0] ;  /* 0x000dd00000187984 */ /* 0x000e620000000a00 */
[C---:B--2---:R-:W-:Y:S02]  /*1540*/  FFMA R6, R11.reuse, R18, RZ ;  /* 0x000000120b067223 */ /* 0x044fe400000000ff */
[----:B---3--:R-:W-:Y:S01]  /*1550*/  FFMA R48, R11, R20, RZ ;  /* 0x000000140b307223 */ /* 0x008fe200000000ff */
[----:B------:R-:W2:Y:S04]  /*1560*/  LDS.64 R42, [R0+0x1488] ;  /* 0x00148800002a7984 */ /* 0x000ea80000000a00 */
[----:B------:R-:W3:Y:S01]  /*1570*/  LDS.64 R26, [R0+0x1490] ;  /* 0x00149000001a7984 */ /* 0x000ee20000000a00 */
[----:B----4-:R-:W-:-:S03]  /*1580*/  FFMA R46, R14, R55, R46 ;  /* 0x000000370e2e7223 */ /* 0x010fc6000000002e */
[----:B------:R-:W-:Y:S01]  /*1590*/  LDS.64 R12, [R4.X4+0x1c8] ;  /* 0x0001c800040c7984 */ /* 0x000fe20000004a00 */
[----:B-----5:R-:W-:-:S03]  /*15a0*/  FFMA R10, R14, R53, R10 ;  /* 0x000000350e0a7223 */ /* 0x020fc6000000000a */
[----:B------:R-:W-:Y:S01]  /*15b0*/  LDS.64 R34, [R4.X4+0x200] ;  /* 0x0002000004227984 */ /* 0x000fe20000004a00 */
[----:B------:R-:W-:-:S03]  /*15c0*/  FFMA R11, R14, R51, R6 ;  /* 0x000000330e0b7223 */ /* 0x000fc60000000006 */
[----:B------:R-:W-:Y:S01]  /*15d0*/  LDS.64 R36, [R4.X4+0x238] ;  /* 0x0002380004247984 */ /* 0x000fe20000004a00 */
[----:B------:R-:W-:-:S03]  /*15e0*/  FFMA R48, R14, R57, R48 ;  /* 0x000000390e307223 */ /* 0x000fc60000000030 */
[----:B------:R-:W-:Y:S01]  /*15f0*/  LDS.64 R38, [R4.X4+0x270] ;  /* 0x0002700004267984 */ /* 0x000fe20000004a00 */
[-C--:B------:R-:W-:Y:S02]  /*1600*/  FFMA R44, R32, R7.reuse, RZ ;  /* 0x00000007202c7223 */ /* 0x080fe400000000ff */
[-C--:B------:R-:W-:Y:S02]  /*1610*/  FFMA R45, R16, R7.reuse, RZ ;  /* 0x00000007102d7223 */ /* 0x080fe400000000ff */
[-C--:B------:R-:W-:Y:S02]  /*1620*/  FFMA R14, R18, R7.reuse, RZ ;  /* 0x00000007120e7223 */ /* 0x080fe400000000ff */
[----:B------:R-:W-:Y:S02]  /*1630*/  FFMA R7, R20, R7, RZ ;  /* 0x0000000714077223 */ /* 0x000fe400000000ff */
[-C--:B------:R-:W-:Y:S02]  /*1640*/  FFMA R44, R55, R22.reuse, R44 ;  /* 0x00000016372c7223 */ /* 0x080fe4000000002c */
[----:B------:R-:W-:-:S02]  /*1650*/  FFMA R45, R53, R22, R45 ;  /* 0x00000016352d7223 */ /* 0x000fc4000000002d */
[-C--:B------:R-:W-:Y:S02]  /*1660*/  FFMA R14, R51, R22.reuse, R14 ;  /* 0x00000016330e7223 */ /* 0x080fe4000000000e */
[----:B------:R-:W-:Y:S02]  /*1670*/  FFMA R22, R57, R22, R7 ;  /* 0x0000001639167223 */ /* 0x000fe40000000007 */
[-C--:B0-----:R-:W-:Y:S01]  /*1680*/  FFMA R28, R18, R8.reuse, RZ ;  /* 0x00000008121c7223 */ /* 0x081fe200000000ff */
[----:B------:R-:W0:Y:S01]  /*1690*/  LDS.64 R6, [R0+0xde0] ;  /* 0x000de00000067984 */ /* 0x000e220000000a00 */
[-C--:B------:R-:W-:Y:S02]  /*16a0*/  FFMA R40, R32, R8.reuse, RZ ;  /* 0x0000000820287223 */ /* 0x080fe400000000ff */
[----:B-1----:R-:W-:Y:S02]  /*16b0*/  FFMA R47, R51, R25, R28 ;  /* 0x00000019332f7223 */ /* 0x002fe4000000001c */
[----:B------:R-:W1:Y:S01]  /*16c0*/  LDS.64 R28, [R0+0xd70] ;  /* 0x000d7000001c7984 */ /* 0x000e620000000a00 */
[----:B------:R-:W-:-:S02]  /*16d0*/  FFMA R30, R16, R8, RZ ;  /* 0x00000008101e7223 */ /* 0x000fc400000000ff */
[----:B------:R-:W-:Y:S02]  /*16e0*/  FFMA R8, R20, R8, RZ ;  /* 0x0000000814087223 */ /* 0x000fe400000000ff */
[-C--:B--2---:R-:W-:Y:S02]  /*16f0*/  FFMA R16, R16, R42.reuse, RZ ;  /* 0x0000002a10107223 */ /* 0x084fe400000000ff */
[----:B------:R-:W-:Y:S02]  /*1700*/  FFMA R18, R18, R42, RZ ;  /* 0x0000002a12127223 */ /* 0x000fe400000000ff */
[-C--:B------:R-:W-:Y:S02]  /*1710*/  FFMA R31, R55, R25.reuse, R40 ;  /* 0x00000019371f7223 */ /* 0x080fe40000000028 */
[-C--:B------:R-:W-:Y:S02]  /*1720*/  FFMA R41, R53, R25.reuse, R30 ;  /* 0x0000001935297223 */ /* 0x080fe4000000001e */
[----:B------:R-:W-:-:S02]  /*1730*/  FFMA R25, R57, R25, R8 ;  /* 0x0000001939197223 */ /* 0x000fc40000000008 */
[-C--:B---3--:R-:W-:Y:S02]  /*1740*/  FFMA R53, R53, R27.reuse, R16 ;  /* 0x0000001b35357223 */ /* 0x088fe40000000010 */
[-C--:B------:R-:W-:Y:S02]  /*1750*/  FFMA R51, R51, R27.reuse, R18 ;  /* 0x0000001b33337223 */ /* 0x080fe40000000012 */
[-C--:B------:R-:W-:Y:S02]  /*1760*/  FFMA R32, R32, R42.reuse, RZ ;  /* 0x0000002a20207223 */ /* 0x080fe400000000ff */
[----:B------:R-:W-:Y:S02]  /*1770*/  FFMA R20, R20, R42, RZ ;  /* 0x0000002a14147223 */ /* 0x000fe400000000ff */
[-C--:B------:R-:W-:Y:S02]  /*1780*/  FFMA R55, R55, R27.reuse, R32 ;  /* 0x0000001b37377223 */ /* 0x080fe40000000020 */
[----:B------:R-:W-:-:S02]  /*1790*/  FFMA R57, R57, R27, R20 ;  /* 0x0000001b39397223 */ /* 0x000fc40000000014 */
[-C--:B0-----:R-:W-:Y:S02]  /*17a0*/  FFMA R8, R12, R6.reuse, R31 ;  /* 0x000000060c087223 */ /* 0x081fe4000000001f */
[-C--:B------:R-:W-:Y:S01]  /*17b0*/  FFMA R16, R34, R6.reuse, R41 ;  /* 0x0000000622107223 */ /* 0x080fe20000000029 */
[----:B------:R-:W0:Y:S01]  /*17c0*/  LDS.64 R30, [R0+0x1430] ;  /* 0x00143000001e7984 */ /* 0x000e220000000a00 */
[-C--:B------:R-:W-:Y:S02]  /*17d0*/  FFMA R18, R36, R6.reuse, R47 ;  /* 0x0000000624127223 */ /* 0x080fe4000000002f */
[----:B------:R-:W-:Y:S01]  /*17e0*/  FFMA R6, R38, R6, R25 ;  /* 0x0000000626067223 */ /* 0x000fe20000000019 */
[----:B------:R-:W2:Y:S01]  /*17f0*/  LDS.64 R40, [R0+0x14a0] ;  /* 0x0014a00000287984 */ /* 0x000ea20000000a00 */
[-C--:B------:R-:W-:Y:S02]  /*1800*/  FFMA R27, R17, R9.reuse, R16 ;  /* 0x00000009111b7223 */ /* 0x080fe40000000010 */
[----:B------:R-:W-:-:S02]  /*1810*/  FFMA R49, R21, R9, R6 ;  /* 0x0000000915317223 */ /* 0x000fc40000000006 */
[-C--:B------:R-:W-:Y:S02]  /*1820*/  FFMA R47, R33, R9.reuse, R8 ;  /* 0x00000009212f7223 */ /* 0x080fe40000000008 */
[----:B------:R-:W-:Y:S02]  /*1830*/  FFMA R25, R19, R9, R18 ;  /* 0x0000000913197223 */ /* 0x000fe40000000012 */
[C---:B-1----:R-:W-:Y:S01]  /*1840*/  FFMA R6, R29.reuse, R34, R10 ;  /* 0x000000221d067223 */ /* 0x042fe2000000000a */
[----:B------:R-:W1:Y:S01]  /*1850*/  LDS.64 R8, [R0+0xd60] ;  /* 0x000d600000087984 */ /* 0x000e620000000a00 */
[C---:B------:R-:W-:Y:S02]  /*1860*/  FFMA R16, R29.reuse, R36, R11 ;  /* 0x000000241d107223 */ /* 0x040fe4000000000b */
[C---:B------:R-:W-:Y:S01]  /*1870*/  FFMA R46, R29.reuse, R12, R46 ;  /* 0x0000000c1d2e7223 */ /* 0x040fe2000000002e */
[----:B------:R-:W3:Y:S01]  /*1880*/  LDS.64 R10, [R0+0x1420] ;  /* 0x00142000000a7984 */ /* 0x000ee20000000a00 */
[----:B------:R-:W-:-:S02]  /*1890*/  FFMA R48, R29, R38, R48 ;  /* 0x000000261d307223 */ /* 0x000fc40000000030 */
[-C--:B0-----:R-:W-:Y:S02]  /*18a0*/  FFMA R14, R36, R31.reuse, R14 ;  /* 0x0000001f240e7223 */ /* 0x081fe4000000000e */
[-C--:B------:R-:W-:Y:S02]  /*18b0*/  FFMA R44, R12, R31.reuse, R44 ;  /* 0x0000001f0c2c7223 */ /* 0x080fe4000000002c */
[-C--:B------:R-:W-:Y:S02]  /*18c0*/  FFMA R45, R34, R31.reuse, R45 ;  /* 0x0000001f222d7223 */ /* 0x080fe4000000002d */
[-C--:B--2---:R-:W-:Y:S02]  /*18d0*/  FFMA R36, R36, R40.reuse, R51 ;  /* 0x0000002824247223 */ /* 0x084fe40000000033 */
[----:B------:R-:W-:Y:S02]  /*18e0*/  FFMA R22, R38, R31, R22 ;  /* 0x0000001f26167223 */ /* 0x000fe40000000016 */
[----:B------:R-:W-:-:S02]  /*18f0*/  FFMA R12, R12, R40, R55 ;  /* 0x000000280c0c7223 */ /* 0x000fc40000000037 */
[-C--:B------:R-:W-:Y:S02]  /*1900*/  FFMA R34, R34, R40.reuse, R53 ;  /* 0x0000002822227223 */ /* 0x080fe40000000035 */
[----:B------:R-:W-:Y:S02]  /*1910*/  FFMA R38, R38, R40, R57 ;  /* 0x0000002826267223 */ /* 0x000fe40000000039 */
[-C--:B------:R-:W-:Y:S02]  /*1920*/  FFMA R29, R19, R43.reuse, R36 ;  /* 0x0000002b131d7223 */ /* 0x080fe40000000024 */
[----:B------:R-:W-:Y:S02]  /*1930*/  FFMA R53, R33, R43, R12 ;  /* 0x0000002b21357223 */ /* 0x000fe4000000000c */
[-C--:B-1----:R-:W-:Y:S02]  /*1940*/  FFMA R46, R8, R33.reuse, R46 ;  /* 0x00000021082e7223 */ /* 0x082fe4000000002e */
[----:B---3--:R-:W-:-:S02]  /*1950*/  FFMA R36, R10, R33, R44 ;  /* 0x000000210a247223 */ /* 0x008fc4000000002c */
[----:B------:R-:W-:Y:S01]  /*1960*/  FFMA R40, R10, R17, R45 ;  /* 0x000000110a287223 */ /* 0x000fe2000000002d */
[----:B------:R-:W0:Y:S01]  /*1970*/  LDS.64 R32, [R4.X4+0x158] ;  /* 0x0001580004207984 */ /* 0x000e220000004a00 */
[-C--:B------:R-:W-:Y:S02]  /*1980*/  FFMA R31, R17, R43.reuse, R34 ;  /* 0x0000002b111f7223 */ /* 0x080fe40000000022 */
[----:B------:R-:W-:Y:S01]  /*1990*/  FFMA R51, R21, R43, R38 ;  /* 0x0000002b15337223 */ /* 0x000fe20000000026 */
[----:B------:R-:W1:Y:S01]  /*19a0*/  LDS.64 R44, [R4.X4+0x120] ;  /* 0x00012000042c7984 */ /* 0x000e620000004a00 */
[C---:B------:R-:W-:Y:S02]  /*19b0*/  FFMA R34, R8.reuse, R17, R6 ;  /* 0x0000001108227223 */ /* 0x040fe40000000006 */
[-C--:B------:R-:W-:Y:S01]  /*19c0*/  FFMA R12, R8, R19.reuse, R16 ;  /* 0x00000013080c7223 */ /* 0x080fe20000000010 */
[----:B------:R-:W2:Y:S01]  /*19d0*/  LDS.64 R42, [R4.X4+0xe8] ;  /* 0x0000e800042a7984 */ /* 0x000ea20000004a00 */
[----:B------:R-:W-:-:S02]  /*19e0*/  FFMA R14, R10, R19, R14 ;  /* 0x000000130a0e7223 */ /* 0x000fc4000000000e */
[-C--:B------:R-:W-:Y:S01]  /*19f0*/  FFMA R38, R8, R21.reuse, R48 ;  /* 0x0000001508267223 */ /* 0x080fe20000000030 */
[----:B------:R-:W3:Y:S01]  /*1a00*/  LDS.64 R16, [R4.X4+0x190] ;  /* 0x0001900004107984 */ /* 0x000ee20000004a00 */
[----:B------:R-:W-:-:S03]  /*1a10*/  FFMA R22, R10, R21, R22 ;  /* 0x000000150a167223 */ /* 0x000fc60000000016 */
[----:B------:R-:W4:Y:S04]  /*1a20*/  LDS.64 R18, [R0+0xdd8] ;  /* 0x000dd80000127984 */ /* 0x000f280000000a00 */
[----:B------:R-:W5:Y:S01]  /*1a30*/  LDS.64 R20, [R0+0x1498] ;  /* 0x0014980000147984 */ /* 0x000f620000000a00 */
[-C--:B0-----:R-:W-:Y:S02]  /*1a40*/  FFMA R10, R32, R15.reuse, R12 ;  /* 0x0000000f200a7223 */ /* 0x081fe4000000000c */
[C---:B-1----:R-:W-:Y:S02]  /*1a50*/  FFMA R8, R44.reuse, R15, R34 ;  /* 0x0000000f2c087223 */ /* 0x042fe40000000022 */
[-C--:B------:R-:W-:Y:S02]  /*1a60*/  FFMA R34, R44, R23.reuse, R40 ;  /* 0x000000172c227223 */ /* 0x080fe40000000028 */
[----:B--2---:R-:W-:-:S02]  /*1a70*/  FFMA R12, R42, R23, R36 ;  /* 0x000000172a0c7223 */ /* 0x004fc40000000024 */
[-C--:B------:R-:W-:Y:S02]  /*1a80*/  FFMA R36, R32, R23.reuse, R14 ;  /* 0x0000001720247223 */ /* 0x080fe4000000000e */
[----:B---3--:R-:W-:Y:S02]  /*1a90*/  FFMA R40, R16, R23, R22 ;  /* 0x0000001710287223 */ /* 0x008fe40000000016 */
[-C--:B------:R-:W-:Y:S01]  /*1aa0*/  FFMA R6, R42, R15.reuse, R46 ;  /* 0x0000000f2a067223 */ /* 0x080fe2000000002e */
[----:B------:R-:W0:Y:S01]  /*1ab0*/  LDS.64 R22, [R0+0xd78] ;  /* 0x000d780000167984 */ /* 0x000e220000000a00 */
[----:B------:R-:W-:Y:S02]  /*1ac0*/  FFMA R38, R16, R15, R38 ;  /* 0x0000000f10267223 */ /* 0x000fe40000000026 */
[-C--:B----4-:R-:W-:Y:S01]  /*1ad0*/  FFMA R54, R42, R18.reuse, R47 ;  /* 0x000000122a367223 */ /* 0x090fe2000000002f */
[----:B------:R-:W1:Y:S01]  /*1ae0*/  LDS.64 R14, [R0+0x1438] ;  /* 0x00143800000e7984 */ /* 0x000e620000000a00 */
[----:B------:R-:W-:-:S02]  /*1af0*/  FFMA R48, R44, R18, R27 ;  /* 0x000000122c307223 */ /* 0x000fc4000000001b */
[-C--:B------:R-:W-:Y:S02]  /*1b00*/  FFMA R46, R32, R18.reuse, R25 ;  /* 0x00000012202e7223 */ /* 0x080fe40000000019 */
[----:B------:R-:W-:Y:S02]  /*1b10*/  FFMA R56, R16, R18, R49 ;  /* 0x0000001210387223 */ /* 0x000fe40000000031 */
[----:B------:R-:W2:Y:S01]  /*1b20*/  LDS R18, [R4.X4+0x8] ;  /* 0x0000080004127984 */ /* 0x000ea20000004800 */
[-C--:B-----5:R-:W-:Y:S02]  /*1b30*/  FFMA R44, R44, R20.reuse, R31 ;  /* 0x000000142c2c7223 */ /* 0x0a0fe4000000001f */
[-C--:B------:R-:W-:Y:S01]  /*1b40*/  FFMA R58, R42, R20.reuse, R53 ;  /* 0x000000142a3a7223 */ /* 0x080fe20000000035 */
[----:B------:R-:W3:Y:S01]  /*1b50*/  LDS R31, [R4.X4+0x40] ;  /* 0x00004000041f7984 */ /* 0x000ee20000004800 */
[-C--:B------:R-:W-:Y:S02]  /*1b60*/  FFMA R16, R16, R20.reuse, R51 ;  /* 0x0000001410107223 */ /* 0x080fe40000000033 */
[----:B------:R-:W-:Y:S01]  /*1b70*/  FFMA R60, R32, R20, R29 ;  /* 0x00000014203c7223 */ /* 0x000fe2000000001d */
[----:B------:R-:W4:Y:S01]  /*1b80*/  LDS R42, [R4.X4+0x78] ;  /* 0x00007800042a7984 */ /* 0x000f220000004800 */
[----:B------:R-:W-:-:S02]  /*1b90*/  FFMA R47, R39, R41, R16 ;  /* 0x00000029272f7223 */ /* 0x000fc40000000010 */
[C---:B------:R-:W-:Y:S01]  /*1ba0*/  FFMA R25, R13.reuse, R7, R54 ;  /* 0x000000070d197223 */ /* 0x040fe20000000036 */
[----:B------:R-:W5:Y:S01]  /*1bb0*/  LDS R16, [R4.X4+0xb0] ;  /* 0x0000b00004107984 */ /* 0x000f620000004800 */
[----:B------:R-:W-:Y:S01]  /*1bc0*/  FFMA R29, R13, R41, R58 ;  /* 0x000000290d1d7223 */ /* 0x000fe2000000003a */
[----:B------:R-:W-:Y:S01]  /*1bd0*/  SHF.L.U32 R58, R52, 0x1, RZ ;  /* 0x00000001343a7819 */ /* 0x000fe200000006ff */
[C---:B------:R-:W-:Y:S02]  /*1be0*/  FFMA R32, R35.reuse, R7, R48 ;  /* 0x0000000723207223 */ /* 0x040fe40000000030 */
[----:B------:R-:W-:Y:S02]  /*1bf0*/  FFMA R44, R35, R41, R44 ;  /* 0x00000029232c7223 */ /* 0x000fe4000000002c */
[-C--:B------:R-:W-:Y:S02]  /*1c00*/  FFMA R49, R37, R7.reuse, R46 ;  /* 0x0000000725317223 */ /* 0x080fe4000000002e */
[----:B------:R-:W-:-:S02]  /*1c10*/  FFMA R27, R39, R7, R56 ;  /* 0x00000007271b7223 */ /* 0x000fc40000000038 */
[----:B------:R-:W-:Y:S02]  /*1c20*/  FFMA R7, R37, R41, R60 ;  /* 0x0000002925077223 */ /* 0x000fe4000000003c */
[C---:B0-----:R-:W-:Y:S02]  /*1c30*/  FFMA R20, R22.reuse, R13, R6 ;  /* 0x0000000d16147223 */ /* 0x041fe40000000006 */
[----:B------:R-:W-:Y:S02]  /*1c40*/  FFMA R6, R22, R35, R8 ;  /* 0x0000002316067223 */ /* 0x000fe40000000008 */
[C---:B-1----:R-:W-:Y:S02]  /*1c50*/  FFMA R13, R14.reuse, R13, R12 ;  /* 0x0000000d0e0d7223 */ /* 0x042fe4000000000c */
[----:B------:R-:W-:Y:S02]  /*1c60*/  FFMA R12, R14, R35, R34 ;  /* 0x000000230e0c7223 */ /* 0x000fe40000000022 */
[----:B------:R-:W-:-:S02]  /*1c70*/  FFMA R8, R22, R39, R38 ;  /* 0x0000002716087223 */ /* 0x000fc40000000026 */
[C---:B------:R-:W-:Y:S02]  /*1c80*/  FFMA R35, R14.reuse, R39, R40 ;  /* 0x000000270e237223 */ /* 0x040fe40000000028 */
[----:B------:R-:W-:Y:S02]  /*1c90*/  FFMA R36, R14, R37, R36 ;  /* 0x000000250e247223 */ /* 0x000fe40000000024 */
[C---:B--2---:R-:W-:Y:S01]  /*1ca0*/  FFMA R40, R18.reuse, R9, R20 ;  /* 0x0000000912287223 */ /* 0x044fe20000000014 */
[----:B------:R-:W-:Y:S01]  /*1cb0*/  LDS R14, [R4.X4+0x208] ;  /* 0x00020800040e7984 */ /* 0x000fe20000004800 */
[C---:B------:R-:W-:Y:S02]  /*1cc0*/  FFMA R13, R18.reuse, R11, R13 ;  /* 0x0000000b120d7223 */ /* 0x040fe4000000000d */
[C---:B------:R-:W-:Y:S01]  /*1cd0*/  FFMA R34, R18.reuse, R24, R25 ;  /* 0x0000001812227223 */ /* 0x040fe20000000019 */
[----:B------:R-:W-:Y:S01]  /*1ce0*/  LDS R20, [R4.X4+0x278] ;  /* 0x0002780004147984 */ /* 0x000fe20000004800 */
[----:B------:R-:W-:-:S02]  /*1cf0*/  FFMA R38, R18, R26, R29 ;  /* 0x0000001a12267223 */ /* 0x000fc4000000001d */
[C---:B---3--:R-:W-:Y:S01]  /*1d00*/  FFMA R44, R31.reuse, R26, R44 ;  /* 0x0000001a1f2c7223 */ /* 0x048fe2000000002c */
[----:B------:R-:W0:Y:S01]  /*1d10*/  LDS R25, [R4.X4+0x1d0] ;  /* 0x0001d00004197984 */ /* 0x000e220000004800 */
[----:B------:R-:W-:Y:S02]  /*1d20*/  FFMA R10, R22, R37, R10 ;  /* 0x00000025160a7223 */ /* 0x000fe4000000000a */
[C---:B------:R-:W-:Y:S01]  /*1d30*/  FFMA R6, R31.reuse, R9, R6 ;  /* 0x000000091f067223 */ /* 0x040fe20000000006 */
[----:B------:R-:W1:Y:S01]  /*1d40*/  LDS R18, [R4.X4+0x240] ;  /* 0x0002400004127984 */ /* 0x000e620000004800 */
[C---:B------:R-:W-:Y:S02]  /*1d50*/  FFMA R12, R31.reuse, R11, R12 ;  /* 0x0000000b1f0c7223 */ /* 0x040fe4000000000c */
[----:B------:R-:W-:Y:S02]  /*1d60*/  FFMA R46, R31, R24, R32 ;  /* 0x000000181f2e7223 */ /* 0x000fe40000000020 */
[----:B------:R-:W-:-:S02]  /*1d70*/  FFMA R29, R43, R19, R34 ;  /* 0x000000132b1d7223 */ /* 0x000fc40000000022 */
[-C--:B------:R-:W-:Y:S02]  /*1d80*/  FFMA R37, R45, R21.reuse, R44 ;  /* 0x000000152d257223 */ /* 0x080fe4000000002c */
[----:B------:R-:W-:Y:S02]  /*1d90*/  FFMA R34, R43, R21, R38 ;  /* 0x000000152b227223 */ /* 0x000fe40000000026 */
[----:B------:R-:W-:Y:S02]  /*1da0*/  FFMA R31, R45, R19, R46 ;  /* 0x000000132d1f7223 */ /* 0x000fe4000000002e */
[C---:B----4-:R-:W-:Y:S02]  /*1db0*/  FFMA R10, R42.reuse, R9, R10 ;  /* 0x000000092a0a7223 */ /* 0x050fe4000000000a */
[----:B------:R-:W-:Y:S02]  /*1dc0*/  FFMA R44, R42, R24, R49 ;  /* 0x000000182a2c7223 */ /* 0x000fe40000000031 */
[----:B------:R-:W-:Y:S01]  /*1dd0*/  FFMA R22, R43, R30, R13 ;  /* 0x0000001e2b167223 */ /* 0x000fe2000000000d */
[----:B------:R-:W-:Y:S01]  /*1de0*/  LDS.64 R48, [R4.X4+0x600] ;  /* 0x0006000004307984 */ /* 0x000fe20000004a00 */
[----:B------:R-:W-:-:S02]  /*1df0*/  FFMA R38, R28, R45, R6 ;  /* 0x0000002d1c267223 */ /* 0x000fc40000000006 */
[----:B------:R-:W-:Y:S02]  /*1e00*/  FFMA R32, R45, R30, R12 ;  /* 0x0000001e2d207223 */ /* 0x000fe4000000000c */
[C---:B------:R-:W-:Y:S01]  /*1e10*/  FFMA R36, R42.reuse, R11, R36 ;  /* 0x0000000b2a247223 */ /* 0x040fe20000000024 */
[----:B------:R-:W2:Y:S01]  /*1e20*/  LDS.64 R12, [R0+0xde8] ;  /* 0x000de800000c7984 */ /* 0x000ea20000000a00 */
[----:B------:R-:W-:Y:S02]  /*1e30*/  FFMA R46, R42, R26, R7 ;  /* 0x0000001a2a2e7223 */ /* 0x000fe40000000007 */
[C---:B------:R-:W-:Y:S01]  /*1e40*/  FFMA R40, R28.reuse, R43, R40 ;  /* 0x0000002b1c287223 */ /* 0x040fe20000000028 */
[----:B------:R-:W3:Y:S01]  /*1e50*/  LDS.64 R6, [R0+0x14a8] ;  /* 0x0014a80000067984 */ /* 0x000ee20000000a00 */
[----:B------:R-:W-:Y:S02]  /*1e60*/  FFMA R39, R33, R19, R44 ;  /* 0x0000001321277223 */ /* 0x000fe4000000002c */
[----:B------:R-:W-:-:S02]  /*1e70*/  FFMA R42, R28, R33, R10 ;  /* 0x000000211c2a7223 */ /* 0x000fc4000000000a */
[C---:B------:R-:W-:Y:S02]  /*1e80*/  FFMA R36, R33.reuse, R30, R36 ;  /* 0x0000001e21247223 */ /* 0x040fe40000000024 */
[----:B------:R-:W-:Y:S02]  /*1e90*/  FFMA R41, R33, R21, R46 ;  /* 0x0000001521297223 */ /* 0x000fe4000000002e */
[C---:B-----5:R-:W-:Y:S01]  /*1ea0*/  FFMA R43, R16.reuse, R9, R8 ;  /* 0x00000009102b7223 */ /* 0x060fe20000000008 */
[----:B------:R-:W4:Y:S01]  /*1eb0*/  LDS R33, [R4.X4+0x474] ;  /* 0x0004740004217984 */ /* 0x000f220000004800 */
[C---:B------:R-:W-:Y:S02]  /*1ec0*/  FFMA R44, R16.reuse, R11, R35 ;  /* 0x0000000b102c7223 */ /* 0x040fe40000000023 */
[C---:B------:R-:W-:Y:S01]  /*1ed0*/  FFMA R24, R16.reuse, R24, R27 ;  /* 0x0000001810187223 */ /* 0x040fe2000000001b */
[----:B------:R-:W5:Y:S01]  /*1ee0*/  LDS.64 R10, [R0+0xd80] ;  /* 0x000d8000000a7984 */ /* 0x000f620000000a00 */
[----:B------:R-:W-:-:S02]  /*1ef0*/  FFMA R26, R16, R26, R47 ;  /* 0x0000001a101a7223 */ /* 0x000fc4000000002f */
[----:B------:R-:W-:Y:S01]  /*1f00*/  FFMA R43, R28, R17, R43 ;  /* 0x000000111c2b7223 */ /* 0x000fe2000000002b */
[----:B------:R-:W5:Y:S01]  /*1f10*/  LDS.64 R8, [R0+0x1440] ;  /* 0x0014400000087984 */ /* 0x000f620000000a00 */
[C---:B------:R-:W-:Y:S02]  /*1f20*/  FFMA R30, R17.reuse, R30, R44 ;  /* 0x0000001e111e7223 */ /* 0x040fe4000000002c */
[C---:B------:R-:W-:Y:S01]  /*1f30*/  FFMA R53, R17.reuse, R19, R24 ;  /* 0x0000001311357223 */ /* 0x040fe20000000018 */
[----:B------:R-:W5:Y:S01]  /*1f40*/  LDS R35, [R4.X4+0x4ac] ;  /* 0x0004ac0004237984 */ /* 0x000f620000004800 */
[----:B------:R-:W-:Y:S02]  /*1f50*/  FFMA R55, R17, R21, R26 ;  /* 0x0000001511377223 */ /* 0x000fe4000000001a */
[-C--:B0-----:R-:W-:Y:S01]  /*1f60*/  FFMA R28, R25, R23.reuse, R40 ;  /* 0x00000017191c7223 */ /* 0x081fe20000000028 */
[----:B------:R-:W0:Y:S01]  /*1f70*/  LDS R16, [R4.X4+0x4e4] ;  /* 0x0004e40004107984 */ /* 0x000e220000004800 */
[----:B------:R-:W-:-:S02]  /*1f80*/  FFMA R24, R14, R23, R38 ;  /* 0x000000170e187223 */ /* 0x000fc40000000026 */
[-C--:B-1----:R-:W-:Y:S01]  /*1f90*/  FFMA R19, R18, R23.reuse, R42 ;  /* 0x0000001712137223 */ /* 0x082fe2000000002a */
[----:B------:R-:W1:Y:S01]  /*1fa0*/  LDS R17, [R4.X4+0x51c] ;  /* 0x00051c0004117984 */ /* 0x000e620000004800 */
[----:B------:R-:W-:Y:S02]  /*1fb0*/  FFMA R23, R20, R23, R43 ;  /* 0x0000001714177223 */ /* 0x000fe4000000002b */
[-C--:B------:R-:W-:Y:S01]  /*1fc0*/  FFMA R32, R14, R15.reuse, R32 ;  /* 0x0000000f0e207223 */ /* 0x080fe20000000020 */
[----:B------:R-:W-:Y:S01]  /*1fd0*/  LDS.64 R26, [R0+0xd88] ;  /* 0x000d8800001a7984 */ /* 0x000fe20000000a00 */
[-C--:B------:R-:W-:Y:S02]  /*1fe0*/  FFMA R51, R18, R15.reuse, R36 ;  /* 0x0000000f12337223 */ /* 0x080fe40000000024 */
[-C--:B------:R-:W-:Y:S01]  /*1ff0*/  FFMA R21, R20, R15.reuse, R30 ;  /* 0x0000000f14157223 */ /* 0x080fe2000000001e */
[----:B------:R-:W1:Y:S01]  /*2000*/  LDS.64 R42, [R4.X4+0x558] ;  /* 0x00055800042a7984 */ /* 0x000e620000004a00 */
[----:B------:R-:W-:-:S02]  /*2010*/  FFMA R22, R25, R15, R22 ;  /* 0x0000000f19167223 */ /* 0x000fc40000000016 */
[CC--:B--2---:R-:W-:Y:S01]  /*2020*/  FFMA R36, R25.reuse, R12.reuse, R29 ;  /* 0x0000000c19247223 */ /* 0x0c4fe2000000001d */
[----:B------:R-:W2:Y:S01]  /*2030*/  LDS.64 R44, [R4.X4+0x590] ;  /* 0x00059000042c7984 */ /* 0x000ea20000004a00 */
[----:B------:R-:W-:Y:S02]  /*2040*/  FFMA R30, R14, R12, R31 ;  /* 0x0000000c0e1e7223 */ /* 0x000fe4000000001f */
[----:B---3--:R-:W-:Y:S01]  /*2050*/  FFMA R38, R25, R6, R34 ;  /* 0x0000000619267223 */ /* 0x008fe20000000022 */
[----:B------:R-:W3:Y:S01]  /*2060*/  LDS.64 R46, [R4.X4+0x5c8] ;  /* 0x0005c800042e7984 */ /* 0x000ee20000004a00 */
[C---:B------:R-:W-:Y:S02]  /*2070*/  FFMA R39, R18.reuse, R12, R39 ;  /* 0x0000000c12277223 */ /* 0x040fe40000000027 */
[----:B------:R-:W-:Y:S02]  /*2080*/  FFMA R41, R18, R6, R41 ;  /* 0x0000000612297223 */ /* 0x000fe40000000029 */
[----:B------:R-:W-:-:S02]  /*2090*/  FFMA R12, R20, R12, R53 ;  /* 0x0000000c140c7223 */ /* 0x000fc40000000035 */
[-C--:B------:R-:W-:Y:S01]  /*20a0*/  FFMA R34, R14, R6.reuse, R37 ;  /* 0x000000060e227223 */ /* 0x080fe20000000025 */
[----:B------:R-:W-:Y:S01]  /*20b0*/  LDS R53, [R4.X4+0x6ac] ;  /* 0x0006ac0004357984 */ /* 0x000fe20000004800 */
[----:B------:R-:W-:Y:S02]  /*20c0*/  FFMA R18, R20, R6, R55 ;  /* 0x0000000614127223 */ /* 0x000fe40000000037 */
[C---:B----4-:R-:W-:Y:S01]  /*20d0*/  FFMA R20, R33.reuse, R13, R36 ;  /* 0x0000000d21147223 */ /* 0x050fe20000000024 */
[----:B------:R-:W-:Y:S01]  /*20e0*/  LDS R55, [R4.X4+0x6e4] ;  /* 0x0006e40004377984 */ /* 0x000fe20000004800 */
[C---:B------:R-:W-:Y:S02]  /*20f0*/  FFMA R57, R33.reuse, R7, R38 ;  /* 0x0000000721397223 */ /* 0x040fe40000000026 */
[----:B-----5:R-:W-:Y:S01]  /*2100*/  FFMA R28, R10, R33, R28 ;  /* 0x000000210a1c7223 */ /* 0x020fe2000000001c */
[----:B------:R-:W4:Y:S01]  /*2110*/  LDS.64 R36, [R0+0xdf8] ;  /* 0x000df80000247984 */ /* 0x000f220000000a00 */
[----:B------:R-:W-:-:S02]  /*2120*/  FFMA R15, R33, R8, R22 ;  /* 0x00000008210f7223 */ /* 0x000fc40000000016 */
[C---:B------:R-:W-:Y:S02]  /*2130*/  FFMA R14, R35.reuse, R8, R32 ;  /* 0x00000008230e7223 */ /* 0x040fe40000000020 */
[----:B------:R-:W-:Y:S01]  /*2140*/  FFMA R61, R35, R13, R30 ;  /* 0x0000000d233d7223 */ /* 0x000fe2000000001e */
[----:B------:R-:W5:Y:S01]  /*2150*/  LDS.64 R32, [R0+0x1448] ;  /* 0x0014480000207984 */ /* 0x000f620000000a00 */
[C---:B------:R-:W-:Y:S02]  /*2160*/  FFMA R24, R10.reuse, R35, R24 ;  /* 0x000000230a187223 */ /* 0x040fe40000000018 */
[----:B0-----:R-:W-:Y:S01]  /*2170*/  FFMA R38, R10, R16, R19 ;  /* 0x000000100a267223 */ /* 0x001fe20000000013 */
[----:B------:R-:W0:Y:S01]  /*2180*/  LDS.64 R30, [R0+0x14b8] ;  /* 0x0014b800001e7984 */ /* 0x000e220000000a00 */
[C---:B------:R-:W-:Y:S02]  /*2190*/  FFMA R59, R16.reuse, R13, R39 ;  /* 0x0000000d103b7223 */ /* 0x040fe40000000027 */
[----:B------:R-:W-:-:S02]  /*21a0*/  FFMA R6, R16, R8, R51 ;  /* 0x0000000810067223 */ /* 0x000fc40000000033 */
[----:B------:R-:W-:Y:S01]  /*21b0*/  FFMA R19, R16, R7, R41 ;  /* 0x0000000710137223 */ /* 0x000fe20000000029 */
[----:B------:R-:W-:Y:S01]  /*21c0*/  LDS R51, [R4.X4+0x674] ;  /* 0x0006740004337984 */ /* 0x000fe20000004800 */
[----:B-1----:R-:W-:Y:S02]  /*21d0*/  FFMA R39, R10, R17, R23 ;  /* 0x000000110a277223 */ /* 0x002fe40000000017 */
[C---:B------:R-:W-:Y:S01]  /*21e0*/  FFMA R10, R17.reuse, R8, R21 ;  /* 0x00000008110a7223 */ /* 0x040fe20000000015 */
[----:B------:R-:W-:Y:S01]  /*21f0*/  LDS R41, [R4.X4+0x63c] ;  /* 0x00063c0004297984 */ /* 0x000fe20000004800 */
[C---:B------:R-:W-:Y:S02]  /*2200*/  FFMA R16, R17.reuse, R13, R12 ;  /* 0x0000000d11107223 */ /* 0x040fe4000000000c */
[----:B------:R-:W-:Y:S01]  /*2210*/  FFMA R23, R17, R7, R18 ;  /* 0x0000000711177223 */ /* 0x000fe20000000012 */
[----:B------:R-:W1:Y:S01]  /*2220*/  LDS.64 R12, [R0+0x1458] ;  /* 0x00145800000c7984 */ /* 0x000e620000000a00 */
[----:B------:R-:W-:-:S02]  /*2230*/  FFMA R21, R27, R42, R28 ;  /* 0x0000002a1b157223 */ /* 0x000fc4000000001c */
[----:B--2---:R-:W-:Y:S01]  /*2240*/  FFMA R17, R27, R44, R24 ;  /* 0x0000002c1b117223 */ /* 0x004fe20000000018 */
[----:B------:R-:W2:Y:S01]  /*2250*/  LDS.64 R28, [R0+0xe00] ;  /* 0x000e0000001c7984 */ /* 0x000ea20000000a00 */
[----:B------:R-:W-:Y:S02]  /*2260*/  FFMA R35, R35, R7, R34 ;  /* 0x0000000723237223 */ /* 0x000fe40000000022 */
[C---:B---3--:R-:W-:Y:S01]  /*2270*/  FFMA R38, R27.reuse, R46, R38 ;  /* 0x0000002e1b267223 */ /* 0x048fe20000000026 */
[----:B------:R-:W3:Y:S01]  /*2280*/  LDS.64 R24, [R0+0xd98] ;  /* 0x000d980000187984 */ /* 0x000ee20000000a00 */
[----:B------:R-:W-:Y:S02]  /*2290*/  FFMA R39, R27, R48, R39 ;  /* 0x000000301b277223 */ /* 0x000fe40000000027 */
[-C--:B----4-:R-:W-:Y:S02]  /*22a0*/  FFMA R20, R42, R36.reuse, R20 ;  /* 0x000000242a147223 */ /* 0x090fe40000000014 */
[----:B------:R-:W-:-:S02]  /*22b0*/  FFMA R18, R44, R36, R61 ;  /* 0x000000242c127223 */ /* 0x000fc4000000003d */
[----:B------:R-:W-:Y:S02]  /*22c0*/  FFMA R16, R48, R36, R16 ;  /* 0x0000002430107223 */ /* 0x000fe40000000010 */
[-C--:B-----5:R-:W-:Y:S02]  /*22d0*/  FFMA R8, R46, R33.reuse, R6 ;  /* 0x000000212e087223 */ /* 0x0a0fe40000000006 */
[-C--:B------:R-:W-:Y:S02]  /*22e0*/  FFMA R15, R42, R33.reuse, R15 ;  /* 0x000000212a0f7223 */ /* 0x080fe4000000000f */
[C---:B0-----:R-:W-:Y:S02]  /*22f0*/  FFMA R6, R44.reuse, R30, R35 ;  /* 0x0000001e2c067223 */ /* 0x041fe40000000023 */
[----:B------:R-:W0:Y:S01]  /*2300*/  LDS.64 R34, [R0+0x14c0] ;  /* 0x0014c00000227984 */ /* 0x000e220000000a00 */
[-C--:B------:R-:W-:Y:S02]  /*2310*/  FFMA R7, R44, R33.reuse, R14 ;  /* 0x000000212c077223 */ /* 0x080fe4000000000e */
[----:B------:R-:W-:-:S02]  /*2320*/  FFMA R33, R48, R33, R10 ;  /* 0x0000002130217223 */ /* 0x000fc4000000000a */
[----:B------:R-:W-:Y:S02]  /*2330*/  FFMA R14, R46, R36, R59 ;  /* 0x000000242e0e7223 */ /* 0x000fe4000000003b */
[-C--:B------:R-:W-:Y:S02]  /*2340*/  FFMA R10, R42, R30.reuse, R57 ;  /* 0x0000001e2a0a7223 */ /* 0x080fe40000000039 */
[-C--:B------:R-:W-:Y:S02]  /*2350*/  FFMA R46, R46, R30.reuse, R19 ;  /* 0x0000001e2e2e7223 */ /* 0x080fe40000000013 */
[----:B------:R-:W-:Y:S02]  /*2360*/  FFMA R48, R48, R30, R23 ;  /* 0x0000001e30307223 */ /* 0x000fe40000000017 */
[-C--:B-1----:R-:W-:Y:S01]  /*2370*/  FFMA R44, R55, R12.reuse, R33 ;  /* 0x0000000c372c7223 */ /* 0x082fe20000000021 */
[----:B------:R-:W1:Y:S01]  /*2380*/  LDS.64 R22, [R4.X4+0x478] ;  /* 0x0004780004167984 */ /* 0x000e620000004a00 */
[----:B------:R-:W-:-:S02]  /*2390*/  FFMA R42, R41, R12, R15 ;  /* 0x0000000c292a7223 */ /* 0x000fc4000000000f */
[-C--:B--2---:R-:W-:Y:S02]  /*23a0*/  FFMA R57, R41, R29.reuse, R20 ;  /* 0x0000001d29397223 */ /* 0x084fe40000000014 */
[----:B------:R-:W-:Y:S02]  /*23b0*/  FFMA R33, R51, R29, R18 ;  /* 0x0000001d33217223 */ /* 0x000fe40000000012 */
[C---:B---3--:R-:W-:Y:S01]  /*23c0*/  FFMA R30, R24.reuse, R41, R21 ;  /* 0x00000029181e7223 */ /* 0x048fe20000000015 */
[----:B------:R-:W2:Y:S01]  /*23d0*/  LDS.64 R18, [R4.X4+0x4e8] ;  /* 0x0004e80004127984 */ /* 0x000ea20000004a00 */
[----:B------:R-:W-:Y:S02]  /*23e0*/  FFMA R27, R53, R29, R14 ;  /* 0x0000001d351b7223 */ /* 0x000fe4000000000e */
[C---:B------:R-:W-:Y:S01]  /*23f0*/  FFMA R36, R24.reuse, R51, R17 ;  /* 0x0000003318247223 */ /* 0x040fe20000000011 */
[----:B------:R-:W3:Y:S01]  /*2400*/  LDS.64 R20, [R4.X4+0x4b0] ;  /* 0x0004b00004147984 */ /* 0x000ee20000004a00 */
[----:B------:R-:W-:-:S02]  /*2410*/  FFMA R38, R24, R53, R38 ;  /* 0x0000003518267223 */ /* 0x000fc40000000026 */
[----:B------:R-:W-:Y:S01]  /*2420*/  FFMA R39, R24, R55, R39 ;  /* 0x0000003718277223 */ /* 0x000fe20000000027 */
[----:B------:R-:W4:Y:S01]  /*2430*/  LDS.64 R14, [R4.X4+0x520] ;  /* 0x00052000040e7984 */ /* 0x000f220000004a00 */
[-C--:B------:R-:W-:Y:S02]  /*2440*/  FFMA R24, R51, R12.reuse, R7 ;  /* 0x0000000c33187223 */ /* 0x080fe40000000007 */
[----:B------:R-:W-:Y:S02]  /*2450*/  FFMA R29, R55, R29, R16 ;  /* 0x0000001d371d7223 */ /* 0x000fe40000000010 */
[----:B------:R-:W-:Y:S01]  /*2460*/  LDS.64 R16, [R0+0x14b0] ;  /* 0x0014b00000107984 */ /* 0x000fe20000000a00 */
[----:B------:R-:W-:Y:S02]  /*2470*/  FFMA R8, R53, R12, R8 ;  /* 0x0000000c35087223 */ /* 0x000fe40000000008 */
[----:B------:R-:W-:-:S04]  /*2480*/  IMAD.WIDE R58, R58, R3, c[0x0][0x178] ;  /* 0x00005e003a3a7625 */ /* 0x000fc800078e0203 */
[-C--:B0-----:R-:W-:Y:S02]  /*2490*/  FFMA R51, R51, R35.reuse, R6 ;  /* 0x0000002333337223 */ /* 0x081fe40000000006 */
[----:B------:R-:W0:Y:S01]  /*24a0*/  LDS.64 R6, [R0+0xdf0] ;  /* 0x000df00000067984 */ /* 0x000e220000000a00 */
[-C--:B------:R-:W-:Y:S02]  /*24b0*/  FFMA R41, R41, R35.reuse, R10 ;  /* 0x0000002329297223 */ /* 0x080fe4000000000a */
[-C--:B------:R-:W-:Y:S02]  /*24c0*/  FFMA R53, R53, R35.reuse, R46 ;  /* 0x0000002335357223 */ /* 0x080fe4000000002e */
[----:B------:R-:W-:Y:S02]  /*24d0*/  FFMA R55, R55, R35, R48 ;  /* 0x0000002337377223 */ /* 0x000fe40000000030 */
[----:B------:R-:W-:Y:S01]  /*24e0*/  LDS R48, [R4.X4+0x5d0] ;  /* 0x0005d00004307984 */ /* 0x000fe20000004800 */
[----:B-1----:R-:W-:-:S02]  /*24f0*/  FFMA R30, R22, R11, R30 ;  /* 0x0000000b161e7223 */ /* 0x002fc4000000001e */
[----:B------:R-:W-:Y:S02]  /*2500*/  FFMA R42, R22, R9, R42 ;  /* 0x00000009162a7223 */ /* 0x000fe4000000002a */
[C---:B--2---:R-:W-:Y:S02]  /*2510*/  FFMA R38, R18.reuse, R11, R38 ;  /* 0x0000000b12267223 */ /* 0x044fe40000000026 */
[----:B------:R-:W-:Y:S02]  /*2520*/  FFMA R12, R18, R9, R8 ;  /* 0x00000009120c7223 */ /* 0x000fe40000000008 */
[C---:B---3--:R-:W-:Y:S02]  /*2530*/  FFMA R36, R20.reuse, R11, R36 ;  /* 0x0000000b14247223 */ /* 0x048fe40000000024 */
[----:B------:R-:W-:Y:S02]  /*2540*/  FFMA R24, R20, R9, R24 ;  /* 0x0000000914187223 */ /* 0x000fe40000000018 */
[----:B----4-:R-:W-:-:S02]  /*2550*/  FFMA R39, R14, R11, R39 ;  /* 0x0000000b0e277223 */ /* 0x010fc40000000027 */
[----:B------:R-:W1:Y:S01]  /*2560*/  LDS.64 R10, [R0+0xd90] ;  /* 0x000d9000000a7984 */ /* 0x000e620000000a00 */
[----:B------:R-:W-:Y:S02]  /*2570*/  FFMA R44, R14, R9, R44 ;  /* 0x000000090e2c7223 */ /* 0x000fe4000000002c */
[-C--:B0-----:R-:W-:Y:S02]  /*2580*/  FFMA R8, R22, R6.reuse, R57 ;  /* 0x0000000616087223 */ /* 0x081fe40000000039 */
[-C--:B------:R-:W-:Y:S02]  /*2590*/  FFMA R40, R20, R6.reuse, R33 ;  /* 0x0000000614287223 */ /* 0x080fe40000000021 */
[-C--:B------:R-:W-:Y:S02]  /*25a0*/  FFMA R46, R18, R6.reuse, R27 ;  /* 0x00000006122e7223 */ /* 0x080fe4000000001b */
[----:B------:R-:W-:Y:S02]  /*25b0*/  FFMA R6, R14, R6, R29 ;  /* 0x000000060e067223 */ /* 0x000fe4000000001d */
[----:B------:R-:W-:-:S02]  /*25c0*/  FFMA R20, R20, R16, R51 ;  /* 0x0000001014147223 */ /* 0x000fc40000000033 */
[-C--:B------:R-:W-:Y:S02]  /*25d0*/  FFMA R18, R18, R16.reuse, R53 ;  /* 0x0000001012127223 */ /* 0x080fe40000000035 */
[-C--:B------:R-:W-:Y:S02]  /*25e0*/  FFMA R35, R49, R37.reuse, R6 ;  /* 0x0000002531237223 */ /* 0x080fe40000000006 */
[----:B------:R-:W-:Y:S02]  /*25f0*/  FFMA R33, R43, R37, R8 ;  /* 0x000000252b217223 */ /* 0x000fe40000000008 */
[-C--:B------:R-:W-:Y:S01]  /*2600*/  FFMA R6, R22, R16.reuse, R41 ;  /* 0x0000001016067223 */ /* 0x080fe20000000029 */
[----:B------:R-:W0:Y:S01]  /*2610*/  LDS.64 R8, [R0+0x1450] ;  /* 0x0014500000087984 */ /* 0x000e220000000a00 */
[----:B------:R-:W-:Y:S02]  /*2620*/  FFMA R14, R14, R16, R55 ;  /* 0x000000100e0e7223 */ /* 0x000fe40000000037 */
[----:B------:R-:W-:-:S02]  /*2630*/  FFMA R53, R45, R31, R20 ;  /* 0x0000001f2d357223 */ /* 0x000fc40000000014 */
[----:B------:R-:W-:Y:S02]  /*2640*/  FFMA R51, R47, R31, R18 ;  /* 0x0000001f2f337223 */ /* 0x000fe40000000012 */
[-C--:B------:R-:W-:Y:S02]  /*2650*/  FFMA R29, R45, R37.reuse, R40 ;  /* 0x000000252d1d7223 */ /* 0x080fe40000000028 */
[----:B------:R-:W-:Y:S01]  /*2660*/  FFMA R27, R47, R37, R46 ;  /* 0x000000252f1b7223 */ /* 0x000fe2000000002e */
[----:B------:R-:W2:Y:S01]  /*2670*/  LDS.64 R40, [R4.X4+0x678] ;  /* 0x0006780004287984 */ /* 0x000ea20000004a00 */
[C---:B-1----:R-:W-:Y:S02]  /*2680*/  FFMA R16, R10.reuse, R43, R30 ;  /* 0x0000002b0a107223 */ /* 0x042fe4000000001e */
[C---:B------:R-:W-:Y:S02]  /*2690*/  FFMA R18, R10.reuse, R45, R36 ;  /* 0x0000002d0a127223 */ /* 0x040fe40000000024 */
[----:B------:R-:W-:Y:S01]  /*26a0*/  FFMA R20, R10, R47, R38 ;  /* 0x0000002f0a147223 */ /* 0x000fe20000000026 */
[----:B------:R-:W1:Y:S01]  /*26b0*/  LDS.64 R36, [R4.X4+0x6e8] ;  /* 0x0006e80004247984 */ /* 0x000e620000004a00 */
[----:B------:R-:W-:-:S02]  /*26c0*/  FFMA R6, R43, R31, R6 ;  /* 0x0000001f2b067223 */ /* 0x000fc40000000006 */
[----:B------:R-:W-:Y:S02]  /*26d0*/  FFMA R14, R49, R31, R14 ;  /* 0x0000001f310e7223 */ /* 0x000fe4000000000e */
[----:B------:R-:W-:Y:S01]  /*26e0*/  FFMA R10, R10, R49, R39 ;  /* 0x000000310a0a7223 */ /* 0x000fe20000000027 */
[----:B------:R-:W3:Y:S04]  /*26f0*/  LDS.64 R30, [R4.X4+0x640] ;  /* 0x00064000041e7984 */ /* 0x000ee80000004a00 */
[----:B------:R-:W4:Y:S01]  /*2700*/  LDS.64 R38, [R4.X4+0x6b0] ;  /* 0x0006b00004267984 */ /* 0x000f220000004a00 */
[C---:B0-----:R-:W-:Y:S02]  /*2710*/  FFMA R22, R8.reuse, R43, R42 ;  /* 0x0000002b08167223 */ /* 0x041fe4000000002a */
[C---:B------:R-:W-:Y:S01]  /*2720*/  FFMA R12, R8.reuse, R47, R12 ;  /* 0x0000002f080c7223 */ /* 0x040fe2000000000c */
[----:B------:R-:W0:Y:S01]  /*2730*/  LDS.64 R42, [R0+0xe08] ;  /* 0x000e0800002a7984 */ /* 0x000e220000000a00 */
[----:B------:R-:W-:-:S02]  /*2740*/  FFMA R47, R8, R49, R44 ;  /* 0x00000031082f7223 */ /* 0x000fc4000000002c */
[----:B------:R-:W-:Y:S02]  /*2750*/  FFMA R45, R8, R45, R24 ;  /* 0x0000002d082d7223 */ /* 0x000fe40000000018 */
[C---:B--2---:R-:W-:Y:S02]  /*2760*/  FFMA R44, R40.reuse, R25, R18 ;  /* 0x00000019282c7223 */ /* 0x044fe40000000012 */
[----:B------:R-:W-:Y:S02]  /*2770*/  FFMA R45, R40, R13, R45 ;  /* 0x0000000d282d7223 */ /* 0x000fe4000000002d */
[C---:B-1----:R-:W-:Y:S02]  /*2780*/  FFMA R10, R36.reuse, R25, R10 ;  /* 0x00000019240a7223 */ /* 0x042fe4000000000a */
[----:B------:R-:W-:Y:S02]  /*2790*/  FFMA R47, R36, R13, R47 ;  /* 0x0000000d242f7223 */ /* 0x000fe4000000002f */
[----:B------:R-:W-:-:S02]  /*27a0*/  FFMA R45, R21, R32, R45 ;  /* 0x00000020152d7223 */ /* 0x000fc4000000002d */
[C---:B---3--:R-:W-:Y:S02]  /*27b0*/  FFMA R46, R30.reuse, R25, R16 ;  /* 0x000000191e2e7223 */ /* 0x048fe40000000010 */
[----:B------:R-:W-:Y:S02]  /*27c0*/  FFMA R16, R30, R13, R22 ;  /* 0x0000000d1e107223 */ /* 0x000fe40000000016 */
[C---:B----4-:R-:W-:Y:S02]  /*27d0*/  FFMA R18, R38.reuse, R25, R20 ;  /* 0x0000001926127223 */ /* 0x050fe40000000014 */
[----:B------:R-:W1:Y:S01]  /*27e0*/  LDS.64 R24, [R0+0x14c8] ;  /* 0x0014c80000187984 */ /* 0x000e620000000a00 */
[----:B------:R-:W-:Y:S02]  /*27f0*/  FFMA R8, R38, R13, R12 ;  /* 0x0000000d26087223 */ /* 0x000fe4000000000c */
[C---:B------:R-:W-:Y:S01]  /*2800*/  FFMA R20, R26.reuse, R23, R46 ;  /* 0x000000171a147223 */ /* 0x040fe2000000002e */
[----:B------:R-:W2:Y:S01]  /*2810*/  LDS R13, [R4.X4+0x560] ;  /* 0x00056000040d7984 */ /* 0x000ea20000004800 */
[----:B------:R-:W-:-:S02]  /*2820*/  FFMA R46, R26, R15, R10 ;  /* 0x0000000f1a2e7223 */ /* 0x000fc4000000000a */
[C---:B------:R-:W-:Y:S01]  /*2830*/  FFMA R22, R26.reuse, R21, R44 ;  /* 0x000000151a167223 */ /* 0x040fe2000000002c */
[----:B------:R-:W3:Y:S01]  /*2840*/  LDS R12, [R4.X4+0x598] ;  /* 0x00059800040c7984 */ /* 0x000ee20000004800 */
[----:B------:R-:W-:Y:S02]  /*2850*/  FFMA R18, R26, R19, R18 ;  /* 0x000000131a127223 */ /* 0x000fe40000000012 */
[-C--:B------:R-:W-:Y:S01]  /*2860*/  FFMA R16, R23, R32.reuse, R16 ;  /* 0x0000002017107223 */ /* 0x080fe20000000010 */
[----:B------:R-:W4:Y:S01]  /*2870*/  LDS R10, [R4.X4+0x608] ;  /* 0x00060800040a7984 */ /* 0x000f220000004800 */
[----:B------:R-:W-:Y:S02]  /*2880*/  FFMA R8, R19, R32, R8 ;  /* 0x0000002013087223 */ /* 0x000fe40000000008 */
[----:B0-----:R-:W-:Y:S02]  /*2890*/  FFMA R26, R40, R42, R29 ;  /* 0x0000002a281a7223 */ /* 0x001fe4000000001d */
[----:B------:R-:W-:-:S02]  /*28a0*/  FFMA R47, R15, R32, R47 ;  /* 0x000000200f2f7223 */ /* 0x000fc4000000002f */
[-C--:B------:R-:W-:Y:S02]  /*28b0*/  FFMA R32, R30, R42.reuse, R33 ;  /* 0x0000002a1e207223 */ /* 0x080fe40000000021 */
[-C--:B------:R-:W-:Y:S02]  /*28c0*/  FFMA R44, R38, R42.reuse, R27 ;  /* 0x0000002a262c7223 */ /* 0x080fe4000000001b */
[----:B------:R-:W-:Y:S02]  /*28d0*/  FFMA R42, R36, R42, R35 ;  /* 0x0000002a242a7223 */ /* 0x000fe40000000023 */
[-C--:B------:R-:W-:Y:S02]  /*28e0*/  FFMA R35, R21, R7.reuse, R26 ;  /* 0x0000000715237223 */ /* 0x080fe4000000001a */
[----:B------:R-:W0:Y:S01]  /*28f0*/  LDS.64 R26, [R0+0xda0] ;  /* 0x000da000001a7984 */ /* 0x000e220000000a00 */
[-C--:B------:R-:W-:Y:S02]  /*2900*/  FFMA R32, R23, R7.reuse, R32 ;  /* 0x0000000717207223 */ /* 0x080fe40000000020 */
[----:B------:R-:W-:-:S02]  /*2910*/  FFMA R33, R19, R7, R44 ;  /* 0x0000000713217223 */ /* 0x000fc4000000002c */
[----:B------:R-:W-:Y:S02]  /*2920*/  FFMA R29, R15, R7, R42 ;  /* 0x000000070f1d7223 */ /* 0x000fe4000000002a */
[C---:B------:R-:W-:Y:S02]  /*2930*/  FFMA R42, R48.reuse, R11, R18 ;  /* 0x0000000b302a7223 */ /* 0x040fe40000000012 */
[----:B------:R-:W-:Y:S02]  /*2940*/  FFMA R18, R48, R28, R33 ;  /* 0x0000001c30127223 */ /* 0x000fe40000000021 */
[-C--:B-1----:R-:W-:Y:S02]  /*2950*/  FFMA R40, R40, R24.reuse, R53 ;  /* 0x0000001828287223 */ /* 0x082fe40000000035 */
[-C--:B------:R-:W-:Y:S02]  /*2960*/  FFMA R38, R38, R24.reuse, R51 ;  /* 0x0000001826267223 */ /* 0x080fe40000000033 */
[----:B------:R-:W-:-:S02]  /*2970*/  FFMA R6, R30, R24, R6 ;  /* 0x000000181e067223 */ /* 0x000fc40000000006 */
[----:B------:R-:W-:Y:S01]  /*2980*/  FFMA R14, R36, R24, R14 ;  /* 0x00000018240e7223 */ /* 0x000fe2000000000e */
[----:B------:R-:W-:Y:S01]  /*2990*/  LDS R30, [R4.X4+0xa04] ;  /* 0x000a0400041e7984 */ /* 0x000fe20000004800 */
[-C--:B------:R-:W-:Y:S02]  /*29a0*/  FFMA R7, R21, R17.reuse, R40 ;  /* 0x0000001115077223 */ /* 0x080fe40000000028 */
[----:B------:R-:W-:Y:S01]  /*29b0*/  FFMA R49, R19, R17, R38 ;  /* 0x0000001113317223 */ /* 0x000fe20000000026 */
[----:B------:R-:W-:Y:S01]  /*29c0*/  LDS R36, [R4.X4+0x9cc] ;  /* 0x0009cc0004247984 */ /* 0x000fe20000004800 */
[----:B--2---:R-:W-:Y:S02]  /*29d0*/  FFMA R40, R13, R11, R20 ;  /* 0x0000000b0d287223 */ /* 0x004fe40000000014 */
[-C--:B------:R-:W-:Y:S01]  /*29e0*/  FFMA R6, R23, R17.reuse, R6 ;  /* 0x0000001117067223 */ /* 0x080fe20000000006 */
[----:B------:R-:W1:Y:S01]  /*29f0*/  LDS.64 R20, [R0+0x1460] ;  /* 0x0014600000147984 */ /* 0x000e620000000a00 */
[----:B------:R-:W-:-:S02]  /*2a00*/  FFMA R19, R15, R17, R14 ;  /* 0x000000110f137223 */ /* 0x000fc4000000000e */
[C---:B------:R-:W-:Y:S01]  /*2a10*/  FFMA R38, R13.reuse, R9, R16 ;  /* 0x000000090d267223 */ /* 0x040fe20000000010 */
[----:B------:R-:W-:Y:S01]  /*2a20*/  LDS.64 R14, [R4.X4+0x920] ;  /* 0x00092000040e7984 */ /* 0x000fe20000004a00 */
[CC--:B---3--:R-:W-:Y:S02]  /*2a30*/  FFMA R24, R12.reuse, R28.reuse, R35 ;  /* 0x0000001c0c187223 */ /* 0x0c8fe40000000023 */
[C---:B------:R-:W-:Y:S01]  /*2a40*/  FFMA R32, R13.reuse, R28, R32 ;  /* 0x0000001c0d207223 */ /* 0x040fe20000000020 */
[----:B------:R-:W2:Y:S01]  /*2a50*/  LDS.64 R16, [R4.X4+0x958] ;  /* 0x0009580004107984 */ /* 0x000ea20000004a00 */
[----:B------:R-:W-:Y:S02]  /*2a60*/  FFMA R51, R13, R34, R6 ;  /* 0x000000220d337223 */ /* 0x000fe40000000006 */
[C---:B------:R-:W-:Y:S02]  /*2a70*/  FFMA R22, R12.reuse, R11, R22 ;  /* 0x0000000b0c167223 */ /* 0x040fe40000000016 */
[----:B------:R-:W-:-:S02]  /*2a80*/  FFMA R45, R12, R9, R45 ;  /* 0x000000090c2d7223 */ /* 0x000fc4000000002d */
[-C--:B------:R-:W-:Y:S02]  /*2a90*/  FFMA R35, R12, R34.reuse, R7 ;  /* 0x000000220c237223 */ /* 0x080fe40000000007 */
[----:B------:R-:W3:Y:S01]  /*2aa0*/  LDS.64 R12, [R4.X4+0x8e8] ;  /* 0x0008e800040c7984 */ /* 0x000ee20000004a00 */
[C---:B------:R-:W-:Y:S02]  /*2ab0*/  FFMA R23, R48.reuse, R9, R8 ;  /* 0x0000000930177223 */ /* 0x040fe40000000008 */
[----:B------:R-:W-:Y:S01]  /*2ac0*/  FFMA R48, R48, R34, R49 ;  /* 0x0000002230307223 */ /* 0x000fe20000000031 */
[----:B------:R-:W5:Y:S01]  /*2ad0*/  LDS.64 R6, [R4.X4+0x990] ;  /* 0x0009900004067984 */ /* 0x000f620000004a00 */
[C---:B----4-:R-:W-:Y:S02]  /*2ae0*/  FFMA R46, R10.reuse, R11, R46 ;  /* 0x0000000b0a2e7223 */ /* 0x050fe4000000002e */
[C---:B------:R-:W-:Y:S02]  /*2af0*/  FFMA R47, R10.reuse, R9, R47 ;  /* 0x000000090a2f7223 */ /* 0x040fe4000000002f */
[C---:B------:R-:W-:Y:S01]  /*2b00*/  FFMA R44, R10.reuse, R28, R29 ;  /* 0x0000001c0a2c7223 */ /* 0x040fe2000000001d */
[----:B------:R-:W4:Y:S01]  /*2b10*/  LDS.64 R8, [R0+0xe10] ;  /* 0x000e100000087984 */ /* 0x000f220000000a00 */
[----:B------:R-:W-:-:S02]  /*2b20*/  FFMA R34, R10, R34, R19 ;  /* 0x000000220a227223 */ /* 0x000fc40000000013 */
[----:B------:R-:W-:Y:S01]  /*2b30*/  FFMA R53, R39, R43, R18 ;  /* 0x0000002b27357223 */ /* 0x000fe20000000012 */
[----:B------:R-:W4:Y:S01]  /*2b40*/  LDS.64 R10, [R0+0x14d0] ;  /* 0x0014d000000a7984 */ /* 0x000f220000000a00 */
[----:B0-----:R-:W-:Y:S02]  /*2b50*/  FFMA R42, R26, R39, R42 ;  /* 0x000000271a2a7223 */ /* 0x001fe4000000002a */
[-C--:B------:R-:W-:Y:S01]  /*2b60*/  FFMA R51, R31, R25.reuse, R51 ;  /* 0x000000191f337223 */ /* 0x080fe20000000033 */
[----:B------:R-:W0:Y:S01]  /*2b70*/  LDS.64 R18, [R0+0xdb0] ;  /* 0x000db00000127984 */ /* 0x000e220000000a00 */
[-C--:B------:R-:W-:Y:S02]  /*2b80*/  FFMA R35, R41, R25.reuse, R35 ;  /* 0x0000001929237223 */ /* 0x080fe40000000023 */
[----:B------:R-:W-:Y:S01]  /*2b90*/  FFMA R33, R39, R25, R48 ;  /* 0x0000001927217223 */ /* 0x000fe20000000030 */
[----:B------:R-:W0:Y:S01]  /*2ba0*/  LDS R29, [R4.X4+0xa3c] ;  /* 0x000a3c00041d7984 */ /* 0x000e220000004800 */
[----:B------:R-:W-:-:S02]  /*2bb0*/  FFMA R44, R37, R43, R44 ;  /* 0x0000002b252c7223 */ /* 0x000fc4000000002c */
[----:B------:R-:W-:Y:S01]  /*2bc0*/  FFMA R25, R37, R25, R34 ;  /* 0x0000001925197223 */ /* 0x000fe20000000022 */
[----:B------:R-:W0:Y:S01]  /*2bd0*/  LDS R28, [R4.X4+0xa74] ;  /* 0x000a7400041c7984 */ /* 0x000e220000004800 */
[C---:B------:R-:W-:Y:S02]  /*2be0*/  FFMA R46, R26.reuse, R37, R46 ;  /* 0x000000251a2e7223 */ /* 0x040fe4000000002e */
[----:B------:R-:W-:Y:S02]  /*2bf0*/  FFMA R55, R26, R41, R22 ;  /* 0x000000291a377223 */ /* 0x000fe40000000016 */
[C---:B-1----:R-:W-:Y:S02]  /*2c00*/  FFMA R38, R20.reuse, R31, R38 ;  /* 0x0000001f14267223 */ /* 0x042fe40000000026 */
[C---:B------:R-:W-:Y:S02]  /*2c10*/  FFMA R45, R20.reuse, R41, R45 ;  /* 0x00000029142d7223 */ /* 0x040fe4000000002d */
[----:B------:R-:W-:-:S02]  /*2c20*/  FFMA R39, R20, R39, R23 ;  /* 0x0000002714277223 */ /* 0x000fc40000000017 */
[----:B------:R-:W-:Y:S01]  /*2c30*/  FFMA R37, R20, R37, R47 ;  /* 0x0000002514257223 */ /* 0x000fe2000000002f */
[----:B------:R-:W1:Y:S01]  /*2c40*/  LDS.64 R22, [R0+0x1470] ;  /* 0x0014700000167984 */ /* 0x000e620000000a00 */
[-C--:B------:R-:W-:Y:S02]  /*2c50*/  FFMA R32, R31, R43.reuse, R32 ;  /* 0x0000002b1f207223 */ /* 0x080fe40000000020 */
[----:B------:R-:W-:Y:S02]  /*2c60*/  FFMA R24, R41, R43, R24 ;  /* 0x0000002b29187223 */ /* 0x000fe40000000018 */
[----:B--2---:R-:W-:Y:S02]  /*2c70*/  FFMA R20, R16, R27, R42 ;  /* 0x0000001b10147223 */ /* 0x004fe4000000002a */
[----:B------:R-:W2:Y:S01]  /*2c80*/  LDS.64 R42, [R0+0xe18] ;  /* 0x000e1800002a7984 */ /* 0x000ea20000000a00 */
[----:B------:R-:W-:Y:S02]  /*2c90*/  FFMA R40, R26, R31, R40 ;  /* 0x0000001f1a287223 */ /* 0x000fe40000000028 */
[----:B------:R-:W-:-:S02]  /*2ca0*/  FFMA R55, R14, R27, R55 ;  /* 0x0000001b0e377223 */ /* 0x000fc40000000037 */
[----:B---3--:R-:W-:Y:S02]  /*2cb0*/  FFMA R57, R12, R27, R40 ;  /* 0x0000001b0c397223 */ /* 0x008fe40000000028 */
[----:B------:R-:W3:Y:S01]  /*2cc0*/  LDS.64 R40, [R0+0x14d8] ;  /* 0x0014d80000287984 */ /* 0x000ee20000000a00 */
[----:B------:R-:W-:Y:S02]  /*2cd0*/  FFMA R47, R14, R21, R45 ;  /* 0x000000150e2f7223 */ /* 0x000fe4000000002d */
[----:B-----5:R-:W-:Y:S02]  /*2ce0*/  FFMA R27, R6, R27, R46 ;  /* 0x0000001b061b7223 */ /* 0x020fe4000000002e */
[-C--:B------:R-:W-:Y:S02]  /*2cf0*/  FFMA R49, R12, R21.reuse, R38 ;  /* 0x000000150c317223 */ /* 0x080fe40000000026 */
[-C--:B------:R-:W-:Y:S02]  /*2d00*/  FFMA R45, R16, R21.reuse, R39 ;  /* 0x00000015102d7223 */ /* 0x080fe40000000027 */
[----:B------:R-:W-:-:S02]  /*2d10*/  FFMA R39, R6, R21, R37 ;  /* 0x0000001506277223 */ /* 0x000fc40000000025 */
[----:B----4-:R-:W-:Y:S02]  /*2d20*/  FFMA R38, R16, R8, R53 ;  /* 0x0000000810267223 */ /* 0x010fe40000000035 */
[C---:B------:R-:W-:Y:S02]  /*2d30*/  FFMA R46, R12.reuse, R10, R51 ;  /* 0x0000000a0c2e7223 */ /* 0x040fe40000000033 */
[-C--:B------:R-:W-:Y:S02]  /*2d40*/  FFMA R31, R12, R8.reuse, R32 ;  /* 0x000000080c1f7223 */ /* 0x080fe40000000020 */
[----:B------:R-:W-:Y:S02]  /*2d50*/  FFMA R37, R14, R8, R24 ;  /* 0x000000080e257223 */ /* 0x000fe40000000018 */
[-C--:B------:R-:W-:Y:S02]  /*2d60*/  FFMA R51, R16, R10.reuse, R33 ;  /* 0x0000000a10337223 */ /* 0x080fe40000000021 */
[C---:B------:R-:W-:Y:S01]  /*2d70*/  FFMA R53, R6.reuse, R10, R25 ;  /* 0x0000000a06357223 */ /* 0x040fe20000000019 */
[----:B------:R-:W-:Y:S01]  /*2d80*/  LDS.64 R32, [R4.X4+0xab0] ;  /* 0x000ab00004207984 */ /* 0x000fe20000004a00 */
[----:B------:R-:W-:-:S02]  /*2d90*/  FFMA R44, R6, R8, R44 ;  /* 0x00000008062c7223 */ /* 0x000fc4000000002c */
[----:B------:R-:W-:Y:S01]  /*2da0*/  FFMA R48, R14, R10, R35 ;  /* 0x0000000a0e307223 */ /* 0x000fe20000000023 */
[----:B------:R-:W4:Y:S01]  /*2db0*/  LDS.64 R24, [R0+0xe28] ;  /* 0x000e280000187984 */ /* 0x000f220000000a00 */
[C---:B0-----:R-:W-:Y:S02]  /*2dc0*/  FFMA R6, R18.reuse, R36, R57 ;  /* 0x0000002412067223 */ /* 0x041fe40000000039 */
[C---:B------:R-:W-:Y:S01]  /*2dd0*/  FFMA R8, R18.reuse, R30, R55 ;  /* 0x0000001e12087223 */ /* 0x040fe20000000037 */
[----:B------:R-:W-:Y:S01]  /*2de0*/  LDS.64 R34, [R4.X4+0xb58] ;  /* 0x000b580004227984 */ /* 0x000fe20000004a00 */
[C---:B------:R-:W-:Y:S02]  /*2df0*/  FFMA R10, R18.reuse, R29, R20 ;  /* 0x0000001d120a7223 */ /* 0x040fe40000000014 */
[----:B------:R-:W-:Y:S01]  /*2e00*/  FFMA R18, R18, R28, R27 ;  /* 0x0000001c12127223 */ /* 0x000fe2000000001b */
[----:B------:R-:W0:Y:S01]  /*2e10*/  LDS.64 R20, [R4.X4+0xb20] ;  /* 0x000b200004147984 */ /* 0x000e220000004a00 */
[----:B-1----:R-:W-:-:S02]  /*2e20*/  FFMA R12, R36, R22, R49 ;  /* 0x00000016240c7223 */ /* 0x002fc40000000031 */
[-C--:B------:R-:W-:Y:S01]  /*2e30*/  FFMA R16, R30, R22.reuse, R47 ;  /* 0x000000161e107223 */ /* 0x080fe2000000002f */
[----:B------:R-:W1:Y:S01]  /*2e40*/  LDS.64 R26, [R4.X4+0xae8] ;  /* 0x000ae800041a7984 */ /* 0x000e620000004a00 */
[CC--:B------:R-:W-:Y:S02]  /*2e50*/  FFMA R14, R29.reuse, R22.reuse, R45 ;  /* 0x000000161d0e7223 */ /* 0x0c0fe4000000002d */
[----:B------:R-:W-:Y:S02]  /*2e60*/  FFMA R22, R28, R22, R39 ;  /* 0x000000161c167223 */ /* 0x000fe40000000027 */
[-C--:B--2---:R-:W-:Y:S02]  /*2e70*/  FFMA R54, R29, R43.reuse, R38 ;  /* 0x0000002b1d367223 */ /* 0x084fe40000000026 */
[----:B------:R-:W2:Y:S01]  /*2e80*/  LDS.64 R38, [R0+0xdb8] ;  /* 0x000db80000267984 */ /* 0x000ea20000000a00 */
[-C--:B------:R-:W-:Y:S02]  /*2e90*/  FFMA R31, R36, R43.reuse, R31 ;  /* 0x0000002b241f7223 */ /* 0x080fe4000000001f */
[----:B------:R-:W-:-:S02]  /*2ea0*/  FFMA R47, R30, R43, R37 ;  /* 0x0000002b1e2f7223 */ /* 0x000fc40000000025 */
[----:B---3--:R-:W-:Y:S02]  /*2eb0*/  FFMA R45, R36, R41, R46 ;  /* 0x00000029242d7223 */ /* 0x008fe4000000002e */
[C---:B------:R-:W-:Y:S01]  /*2ec0*/  FFMA R43, R28.reuse, R43, R44 ;  /* 0x0000002b1c2b7223 */ /* 0x040fe2000000002c */
[----:B------:R-:W3:Y:S01]  /*2ed0*/  LDS.64 R36, [R0+0x1478] ;  /* 0x0014780000247984 */ /* 0x000ee20000000a00 */
[-C--:B------:R-:W-:Y:S02]  /*2ee0*/  FFMA R55, R29, R41.reuse, R51 ;  /* 0x000000291d377223 */ /* 0x080fe40000000033 */
[-C--:B------:R-:W-:Y:S02]  /*2ef0*/  FFMA R57, R28, R41.reuse, R53 ;  /* 0x000000291c397223 */ /* 0x080fe40000000035 */
[----:B------:R-:W5:Y:S01]  /*2f00*/  LDS.64 R28, [R0+0x14e8] ;  /* 0x0014e800001c7984 */ /* 0x000f620000000a00 */
[----:B------:R-:W-:Y:S02]  /*2f10*/  FFMA R49, R30, R41, R48 ;  /* 0x000000291e317223 */ /* 0x000fe40000000030 */
[----:B----4-:R-:W-:-:S02]  /*2f20*/  FFMA R46, R32, R24, R31 ;  /* 0x00000018202e7223 */ /* 0x010fc4000000001f */
[----:B------:R-:W4:Y:S02]  /*2f30*/  LDS.64 R30, [R0+0xda8] ;  /* 0x000da800001e7984 */ /* 0x000f240000000a00 */
[-C--:B------:R-:W-:Y:S02]  /*2f40*/  FFMA R41, R13, R9.reuse, R46 ;  /* 0x000000090d297223 */ /* 0x080fe4000000002e */
[-C--:B0-----:R-:W-:Y:S02]  /*2f50*/  FFMA R54, R20, R24.reuse, R54 ;  /* 0x0000001814367223 */ /* 0x081fe40000000036 */
[-C--:B-1----:R-:W-:Y:S02]  /*2f60*/  FFMA R44, R26, R24.reuse, R47 ;  /* 0x000000181a2c7223 */ /* 0x082fe4000000002f */
[----:B------:R-:W-:Y:S01]  /*2f70*/  FFMA R24, R34, R24, R43 ;  /* 0x0000001822187223 */ /* 0x000fe2000000002b */
[----:B------:R-:W-:Y:S01]  /*2f80*/  LDS.64 R46, [R4.X4+0xa40] ;  /* 0x000a4000042e7984 */ /* 0x000fe20000004a00 */
[----:B------:R-:W-:-:S02]  /*2f90*/  FFMA R43, R15, R9, R44 ;  /* 0x000000090f2b7223 */ /* 0x000fc4000000002c */
[-C--:B------:R-:W-:Y:S02]  /*2fa0*/  FFMA R53, R7, R9.reuse, R24 ;  /* 0x0000000907357223 */ /* 0x080fe40000000018 */
[----:B------:R-:W-:Y:S02]  /*2fb0*/  FFMA R51, R17, R9, R54 ;  /* 0x0000000911337223 */ /* 0x000fe40000000036 */
[C---:B--2---:R-:W-:Y:S02]  /*2fc0*/  FFMA R24, R39.reuse, R26, R8 ;  /* 0x0000001a27187223 */ /* 0x044fe40000000008 */
[----:B------:R-:W0:Y:S01]  /*2fd0*/  LDS.64 R8, [R0+0x1468] ;  /* 0x0014680000087984 */ /* 0x000e220000000a00 */
[C---:B------:R-:W-:Y:S02]  /*2fe0*/  FFMA R6, R39.reuse, R32, R6 ;  /* 0x0000002027067223 */ /* 0x040fe40000000006 */
[----:B------:R-:W-:Y:S02]  /*2ff0*/  FFMA R10, R39, R20, R10 ;  /* 0x00000014270a7223 */ /* 0x000fe4000000000a */
[----:B---3--:R-:W-:-:S02]  /*3000*/  FFMA R12, R32, R37, R12 ;  /* 0x00000025200c7223 */ /* 0x008fc4000000000c */
[-C--:B------:R-:W-:Y:S02]  /*3010*/  FFMA R16, R26, R37.reuse, R16 ;  /* 0x000000251a107223 */ /* 0x080fe40000000010 */
[----:B------:R-:W-:Y:S02]  /*3020*/  FFMA R14, R20, R37, R14 ;  /* 0x00000025140e7223 */ /* 0x000fe4000000000e */
[-C--:B-----5:R-:W-:Y:S02]  /*3030*/  FFMA R32, R32, R28.reuse, R45 ;  /* 0x0000001c20207223 */ /* 0x0a0fe4000000002d */
[-C--:B------:R-:W-:Y:S01]  /*3040*/  FFMA R26, R26, R28.reuse, R49 ;  /* 0x0000001c1a1a7223 */ /* 0x080fe20000000031 */
[----:B------:R-:W1:Y:S01]  /*3050*/  LDS.64 R44, [R4.X4+0xa08] ;  /* 0x000a0800042c7984 */ /* 0x000e620000004a00 */
[-C--:B------:R-:W-:Y:S02]  /*3060*/  FFMA R20, R20, R28.reuse, R55 ;  /* 0x0000001c14147223 */ /* 0x080fe40000000037 */
[----:B------:R-:W-:Y:S01]  /*3070*/  FFMA R28, R34, R28, R57 ;  /* 0x0000001c221c7223 */ /* 0x000fe20000000039 */
[----:B------:R-:W2:Y:S01]  /*3080*/  LDS.64 R48, [R4.X4+0xa78] ;  /* 0x000a780004307984 */ /* 0x000ea20000004a00 */
[----:B------:R-:W-:-:S02]  /*3090*/  FFMA R18, R39, R34, R18 ;  /* 0x0000002227127223 */ /* 0x000fc40000000012 */
[----:B------:R-:W-:Y:S02]  /*30a0*/  FFMA R22, R34, R37, R22 ;  /* 0x0000002522167223 */ /* 0x000fe40000000016 */
[-C--:B------:R-:W-:Y:S02]  /*30b0*/  FFMA R39, R15, R11.reuse, R26 ;  /* 0x0000000b0f277223 */ /* 0x080fe4000000001a */
[-C--:B------:R-:W-:Y:S02]  /*30c0*/  FFMA R55, R13, R11.reuse, R32 ;  /* 0x0000000b0d377223 */ /* 0x080fe40000000020 */
[-C--:B------:R-:W-:Y:S02]  /*30d0*/  FFMA R37, R17, R11.reuse, R20 ;  /* 0x0000000b11257223 */ /* 0x080fe40000000014 */
[----:B------:R-:W-:Y:S02]  /*30e0*/  FFMA R57, R7, R11, R28 ;  /* 0x0000000b07397223 */ /* 0x000fe4000000001c */
[----:B----4-:R-:W-:-:S02]  /*30f0*/  FFMA R26, R30, R17, R10 ;  /* 0x000000111e1a7223 */ /* 0x010fc4000000000a */
[----:B------:R-:W3:Y:S01]  /*3100*/  LDS.64 R10, [R4.X4+0x9d0] ;  /* 0x0009d000040a7984 */ /* 0x000ee20000004a00 */
[C---:B------:R-:W-:Y:S02]  /*3110*/  FFMA R20, R30.reuse, R13, R6 ;  /* 0x0000000d1e147223 */ /* 0x040fe40000000006 */
[C---:B------:R-:W-:Y:S02]  /*3120*/  FFMA R18, R30.reuse, R7, R18 ;  /* 0x000000071e127223 */ /* 0x040fe40000000012 */
[----:B------:R-:W-:Y:S02]  /*3130*/  FFMA R24, R30, R15, R24 ;  /* 0x0000000f1e187223 */ /* 0x000fe40000000018 */
[C---:B0-----:R-:W-:Y:S02]  /*3140*/  FFMA R22, R8.reuse, R7, R22 ;  /* 0x0000000708167223 */ /* 0x041fe40000000016 */
[----:B------:R-:W0:Y:S01]  /*3150*/  LDS.64 R6, [R0+0xe20] ;  /* 0x000e200000067984 */ /* 0x000e220000000a00 */
[----:B------:R-:W-:-:S02]  /*3160*/  FFMA R12, R8, R13, R12 ;  /* 0x0000000d080c7223 */ /* 0x000fc4000000000c */
[C---:B------:R-:W-:Y:S02]  /*3170*/  FFMA R16, R8.reuse, R15, R16 ;  /* 0x0000000f08107223 */ /* 0x040fe40000000010 */
[----:B------:R-:W-:Y:S02]  /*3180*/  FFMA R14, R8, R17, R14 ;  /* 0x00000011080e7223 */ /* 0x000fe4000000000e */
[C---:B------:R-:W-:Y:S02]  /*3190*/  FFMA R26, R46.reuse, R19, R26 ;  /* 0x000000132e1a7223 */ /* 0x040fe4000000001a */
[----:B------:R-:W-:Y:S02]  /*31a0*/  FFMA R28, R46, R23, R14 ;  /* 0x000000172e1c7223 */ /* 0x000fe4000000000e */
[----:B------:R-:W-:Y:S01]  /*31b0*/  LDS.64 R14, [R0+0xdc0] ;  /* 0x000dc000000e7984 */ /* 0x000fe20000000a00 */
[-C--:B-1----:R-:W-:Y:S02]  /*31c0*/  FFMA R24, R44, R19.reuse, R24 ;  /* 0x000000132c187223 */ /* 0x082fe40000000018 */
[----:B--2---:R-:W-:-:S02]  /*31d0*/  FFMA R18, R48, R19, R18 ;  /* 0x0000001330127223 */ /* 0x004fc40000000012 */
[----:B------:R-:W-:Y:S02]  /*31e0*/  FFMA R22, R48, R23, R22 ;  /* 0x0000001730167223 */ /* 0x000fe40000000016 */
[C---:B---3--:R-:W-:Y:S02]  /*31f0*/  FFMA R20, R10.reuse, R19, R20 ;  /* 0x000000130a147223 */ /* 0x048fe40000000014 */
[-C--:B------:R-:W-:Y:S02]  /*3200*/  FFMA R8, R10, R23.reuse, R12 ;  /* 0x000000170a087223 */ /* 0x080fe4000000000c */
[----:B------:R-:W-:Y:S01]  /*3210*/  FFMA R19, R44, R23, R16 ;  /* 0x000000172c137223 */ /* 0x000fe20000000010 */
[----:B------:R-:W1:Y:S04]  /*3220*/  LDS.64 R12, [R0+0x14e0] ;  /* 0x0014e000000c7984 */ /* 0x000e680000000a00 */
[----:B------:R2:W3:Y:S01]  /*3230*/  LDG.E.CONSTANT R23, [R58.64] ;  /* 0x000000043a177981 */ /* 0x0004e2000c1e9900 */
[----:B0-----:R-:W-:-:S02]  /*3240*/  FFMA R30, R10, R6, R41 ;  /* 0x000000060a1e7223 */ /* 0x001fc40000000029 */
[-C--:B------:R-:W-:Y:S01]  /*3250*/  FFMA R32, R44, R6.reuse, R43 ;  /* 0x000000062c207223 */ /* 0x080fe2000000002b */
[----:B------:R2:W4:Y:S01]  /*3260*/  LDG.E.CONSTANT R41, [R58.64+0x40] ;  /* 0x000040043a297981 */ /* 0x000522000c1e9900 */
[-C--:B------:R-:W-:Y:S02]  /*3270*/  FFMA R34, R46, R6.reuse, R51 ;  /* 0x000000062e227223 */ /* 0x080fe40000000033 */
[----:B------:R-:W-:Y:S01]  /*3280*/  FFMA R6, R48, R6, R53 ;  /* 0x0000000630067223 */ /* 0x000fe20000000035 */
[----:B------:R2:W5:Y:S04]  /*3290*/  LDG.E.CONSTANT R43, [R58.64+0x4] ;  /* 0x000004043a2b7981 */ /* 0x000568000c1e9900 */
[----:B------:R2:W4:Y:S01]  /*32a0*/  LDG.E.CONSTANT R51, [R58.64+0x44] ;  /* 0x000044043a337981 */ /* 0x000522000c1e9900 */
[----:B------:R-:W-:-:S03]  /*32b0*/  IMAD R5, R52, 0x6200, R5 ;  /* 0x0000620034057824 */ /* 0x000fc600078e0205 */
[----:B------:R-:W0:Y:S01]  /*32c0*/  LDS.64 R16, [R0+0x1480] ;  /* 0x0014800000107984 */ /* 0x000e220000000a00 */
[----:B------:R-:W-:Y:S02]  /*32d0*/  FFMA R53, R21, R25, R34 ;  /* 0x0000001915357223 */ /* 0x000fe40000000022 */
[-C--:B-1----:R-:W-:Y:S02]  /*32e0*/  FFMA R10, R10, R12.reuse, R55 ;  /* 0x0000000c0a0a7223 */ /* 0x082fe40000000037 */
[-C--:B------:R-:W-:Y:S02]  /*32f0*/  FFMA R44, R44, R12.reuse, R39 ;  /* 0x0000000c2c2c7223 */ /* 0x080fe40000000027 */
[-C--:B------:R-:W-:Y:S02]  /*3300*/  FFMA R46, R46, R12.reuse, R37 ;  /* 0x0000000c2e2e7223 */ /* 0x080fe40000000025 */
[----:B------:R-:W-:Y:S01]  /*3310*/  FFMA R12, R48, R12, R57 ;  /* 0x0000000c300c7223 */ /* 0x000fe20000000039 */
[----:B------:R-:W-:-:S02]  /*3320*/  SHF.R.S32.HI R48, RZ, 0x2, R2 ;  /* 0x00000002ff307819 */ /* 0x000fc40000011402 */
[----:B------:R-:W-:-:S03]  /*3330*/  LOP3.LUT R2, R2, 0x3, RZ, 0xc0, !PT ;  /* 0x0000000302027812 */ /* 0x000fc600078ec0ff */
[----:B------:R-:W-:Y:S02]  /*3340*/  IMAD R5, R48, 0xe0, R5 ;  /* 0x000000e030057824 */ /* 0x000fe400078e0205 */
[-C--:B------:R-:W-:Y:S02]  /*3350*/  FFMA R37, R33, R25.reuse, R30 ;  /* 0x0000001921257223 */ /* 0x080fe4000000001e */
[----:B------:R-:W-:Y:S01]  /*3360*/  IMAD R5, R2, 0x1c, R5 ;  /* 0x0000001c02057824 */ /* 0x000fe200078e0205 */
[----:B------:R-:W-:Y:S01]  /*3370*/  LDS R30, [R4.X4+0xb60] ;  /* 0x000b6000041e7984 */ /* 0x000fe20000004800 */
[-C--:B------:R-:W-:Y:S02]  /*3380*/  FFMA R39, R27, R25.reuse, R32 ;  /* 0x000000191b277223 */ /* 0x080fe40000000020 */
[----:B------:R-:W-:Y:S01]  /*3390*/  FFMA R25, R35, R25, R6 ;  /* 0x0000001923197223 */ /* 0x000fe20000000006 */
[----:B------:R-:W1:Y:S04]  /*33a0*/  LDS R2, [R4.X4+0x8f0] ;  /* 0x0008f00004027984 */ /* 0x000e680000004800 */
[----:B------:R-:W1:Y:S01]  /*33b0*/  LDS R6, [R4.X4+0x928] ;  /* 0x0009280004067984 */ /* 0x000e620000004800 */
[----:B------:R-:W-:-:S02]  /*33c0*/  FFMA R55, R33, R29, R10 ;  /* 0x0000001d21377223 */ /* 0x000fc4000000000a */
[-C--:B------:R-:W-:Y:S01]  /*33d0*/  FFMA R57, R27, R29.reuse, R44 ;  /* 0x0000001d1b397223 */ /* 0x080fe2000000002c */
[----:B------:R-:W-:Y:S01]  /*33e0*/  LDS R10, [R4.X4+0x960] ;  /* 0x00096000040a7984 */ /* 0x000fe20000004800 */
[-C--:B--2---:R-:W-:Y:S02]  /*33f0*/  FFMA R59, R21, R29.reuse, R46 ;  /* 0x0000001d153b7223 */ /* 0x084fe4000000002e */
[----:B------:R-:W-:Y:S02]  /*3400*/  FFMA R29, R35, R29, R12 ;  /* 0x0000001d231d7223 */ /* 0x000fe4000000000c */
[----:B------:R-:W2:Y:S01]  /*3410*/  LDS R12, [R4.X4+0x998] ;  /* 0x00099800040c7984 */ /* 0x000ea20000004800 */
[-C--:B------:R-:W-:Y:S02]  /*3420*/  FFMA R18, R14, R35.reuse, R18 ;  /* 0x000000230e127223 */ /* 0x080fe40000000012 */
[C---:B0-----:R-:W-:Y:S02]  /*3430*/  FFMA R35, R16.reuse, R35, R22 ;  /* 0x0000002310237223 */ /* 0x041fe40000000016 */
[----:B------:R-:W0:Y:S01]  /*3440*/  LDS R22, [R4.X4+0xab8] ;  /* 0x000ab80004167984 */ /* 0x000e220000004800 */
[----:B------:R-:W-:-:S02]  /*3450*/  FFMA R8, R16, R33, R8 ;  /* 0x0000002110087223 */ /* 0x000fc40000000008 */
[C---:B------:R-:W-:Y:S02]  /*3460*/  FFMA R19, R16.reuse, R27, R19 ;  /* 0x0000001b10137223 */ /* 0x040fe40000000013 */
[----:B------:R-:W-:Y:S02]  /*3470*/  FFMA R28, R16, R21, R28 ;  /* 0x00000015101c7223 */ /* 0x000fe4000000001c */
[C---:B------:R-:W-:Y:S01]  /*3480*/  FFMA R20, R14.reuse, R33, R20 ;  /* 0x000000210e147223 */ /* 0x040fe20000000014 */
[----:B------:R-:W0:Y:S01]  /*3490*/  LDS R16, [R4.X4+0xaf0] ;  /* 0x000af00004107984 */ /* 0x000e220000004800 */
[C---:B------:R-:W-:Y:S02]  /*34a0*/  FFMA R26, R14.reuse, R21, R26 ;  /* 0x000000150e1a7223 */ /* 0x040fe4000000001a */
[----:B------:R-:W-:Y:S02]  /*34b0*/  FFMA R24, R14, R27, R24 ;  /* 0x0000001b0e187223 */ /* 0x000fe40000000018 */
[----:B------:R1:W0:Y:S01]  /*34c0*/  LDS R14, [R4.X4+0xb28] ;  /* 0x000b2800040e7984 */ /* 0x0002220000004800 */
[----:B------:R-:W-:-:S02]  /*34d0*/  IMAD R50, R50, 0x70, R5 ;  /* 0x0000007032327824 */ /* 0x000fc400078e0205 */
[C---:B-1----:R-:W-:Y:S02]  /*34e0*/  FFMA R20, R2.reuse, R31, R20 ;  /* 0x0000001f02147223 */ /* 0x042fe40000000014 */
[-C--:B------:R-:W-:Y:S02]  /*34f0*/  FFMA R5, R2, R9.reuse, R8 ;  /* 0x0000000902057223 */ /* 0x080fe40000000008 */
[----:B------:R-:W-:Y:S02]  /*3500*/  FFMA R21, R6, R9, R19 ;  /* 0x0000000906157223 */ /* 0x000fe40000000013 */
[----:B------:R-:W1:Y:S01]  /*3510*/  LDS R19, [R0+0xe30] ;  /* 0x000e300000137984 */ /* 0x000e620000000800 */
[----:B------:R-:W-:Y:S02]  /*3520*/  FFMA R8, R38, R11, R20 ;  /* 0x0000000b26087223 */ /* 0x000fe40000000014 */
[C---:B------:R-:W-:Y:S02]  /*3530*/  FFMA R20, R6.reuse, R31, R24 ;  /* 0x0000001f06147223 */ /* 0x040fe40000000018 */
[----:B------:R-:W-:-:S02]  /*3540*/  FFMA R4, R6, R42, R39 ;  /* 0x0000002a06047223 */ /* 0x000fc40000000027 */
[----:B------:R-:W-:Y:S02]  /*3550*/  FFMA R24, R6, R40, R57 ;  /* 0x0000002806187223 */ /* 0x000fe40000000039 */
[----:B------:R-:W-:Y:S02]  /*3560*/  FFMA R6, R45, R36, R21 ;  /* 0x000000242d067223 */ /* 0x000fe40000000015 */
[----:B------:R-:W1:Y:S01]  /*3570*/  LDS R21, [R0+0x14f0] ;  /* 0x0014f00000157984 */ /* 0x000e620000000800 */
[----:B--2---:R-:W-:-:S04]  /*3580*/  FFMA R18, R12, R31, R18 ;  /* 0x0000001f0c127223 */ /* 0x004fc80000000012 */
[----:B------:R-:W-:Y:S02]  /*3590*/  FFMA R18, R38, R49, R18 ;  /* 0x0000003126127223 */ /* 0x000fe40000000012 */
[----:B------:R-:W-:Y:S02]  /*35a0*/  FFMA R32, R2, R42, R37 ;  /* 0x0000002a02207223 */ /* 0x000fe40000000025 */
[----:B------:R-:W-:Y:S02]  /*35b0*/  FFMA R20, R38, R45, R20 ;  /* 0x0000002d26147223 */ /* 0x000fe40000000014 */
[C---:B------:R-:W-:Y:S02]  /*35c0*/  FFMA R4, R45.reuse, R7, R4 ;  /* 0x000000072d047223 */ /* 0x040fe40000000004 */
[----:B------:R-:W-:Y:S02]  /*35d0*/  FFMA R45, R45, R13, R24 ;  /* 0x0000000d2d2d7223 */ /* 0x000fe40000000018 */
[----:B0-----:R-:W-:-:S02]  /*35e0*/  FFMA R8, R22, R15, R8 ;  /* 0x0000000f16087223 */ /* 0x001fc40000000008 */
[----:B------:R-:W-:Y:S02]  /*35f0*/  FFMA R18, R30, R15, R18 ;  /* 0x0000000f1e127223 */ /* 0x000fe40000000012 */
[----:B------:R-:W-:Y:S02]  /*3600*/  FFMA R34, R2, R40, R55 ;  /* 0x0000002802227223 */ /* 0x000fe40000000037 */
[C---:B------:R-:W-:Y:S02]  /*3610*/  FFMA R24, R10.reuse, R9, R28 ;  /* 0x000000090a187223 */ /* 0x040fe4000000001c */
[----:B------:R-:W-:Y:S02]  /*3620*/  FFMA R2, R11, R36, R5 ;  /* 0x000000240b027223 */ /* 0x000fe40000000005 */
[C---:B------:R-:W-:Y:S02]  /*3630*/  FFMA R26, R10.reuse, R31, R26 ;  /* 0x0000001f0a1a7223 */ /* 0x040fe4000000001a */
[----:B------:R-:W-:-:S02]  /*3640*/  FFMA R28, R10, R42, R53 ;  /* 0x0000002a0a1c7223 */ /* 0x000fc40000000035 */
[C---:B------:R-:W-:Y:S02]  /*3650*/  FFMA R35, R12.reuse, R9, R35 ;  /* 0x000000090c237223 */ /* 0x040fe40000000023 */
[----:B------:R-:W-:Y:S02]  /*3660*/  FFMA R5, R11, R7, R32 ;  /* 0x000000070b057223 */ /* 0x000fe40000000020 */
[----:B------:R-:W-:Y:S02]  /*3670*/  FFMA R42, R12, R42, R25 ;  /* 0x0000002a0c2a7223 */ /* 0x000fe40000000019 */
[-C--:B------:R-:W-:Y:S02]  /*3680*/  FFMA R32, R10, R40.reuse, R59 ;  /* 0x000000280a207223 */ /* 0x080fe4000000003b */
[----:B------:R-:W-:Y:S02]  /*3690*/  FFMA R12, R12, R40, R29 ;  /* 0x000000280c0c7223 */ /* 0x000fe4000000001d */
[----:B------:R-:W-:-:S02]  /*36a0*/  FFMA R20, R16, R15, R20 ;  /* 0x0000000f10147223 */ /* 0x000fc40000000014 */
[----:B------:R-:W-:Y:S02]  /*36b0*/  FFMA R26, R38, R47, R26 ;  /* 0x0000002f261a7223 */ /* 0x000fe4000000001a */
[-C--:B------:R-:W-:Y:S02]  /*36c0*/  FFMA R24, R47, R36.reuse, R24 ;  /* 0x000000242f187223 */ /* 0x080fe40000000018 */
[----:B------:R-:W-:Y:S02]  /*36d0*/  FFMA R35, R49, R36, R35 ;  /* 0x0000002431237223 */ /* 0x000fe40000000023 */
[----:B------:R-:W-:Y:S02]  /*36e0*/  FFMA R10, R47, R7, R28 ;  /* 0x000000072f0a7223 */ /* 0x000fe4000000001c */
[-C--:B------:R-:W-:Y:S02]  /*36f0*/  FFMA R11, R11, R13.reuse, R34 ;  /* 0x0000000d0b0b7223 */ /* 0x080fe40000000022 */
[----:B------:R-:W-:-:S02]  /*3700*/  FFMA R47, R47, R13, R32 ;  /* 0x0000000d2f2f7223 */ /* 0x000fc40000000020 */
[C---:B------:R-:W-:Y:S02]  /*3710*/  FFMA R12, R49.reuse, R13, R12 ;  /* 0x0000000d310c7223 */ /* 0x040fe4000000000c */
[----:B------:R-:W-:Y:S02]  /*3720*/  FFMA R26, R14, R15, R26 ;  /* 0x0000000f0e1a7223 */ /* 0x000fe4000000001a */
[-C--:B------:R-:W-:Y:S02]  /*3730*/  FFMA R2, R22, R17.reuse, R2 ;  /* 0x0000001116027223 */ /* 0x080fe40000000002 */
[-C--:B------:R-:W-:Y:S02]  /*3740*/  FFMA R6, R16, R17.reuse, R6 ;  /* 0x0000001110067223 */ /* 0x080fe40000000006 */
[----:B------:R-:W-:Y:S02]  /*3750*/  FFMA R24, R14, R17, R24 ;  /* 0x000000110e187223 */ /* 0x000fe40000000018 */
[----:B------:R-:W-:-:S02]  /*3760*/  FFMA R42, R49, R7, R42 ;  /* 0x00000007312a7223 */ /* 0x000fc4000000002a */
[-C--:B-1----:R-:W-:Y:S02]  /*3770*/  FFMA R4, R16, R19.reuse, R4 ;  /* 0x0000001310047223 */ /* 0x082fe40000000004 */
[-C--:B------:R-:W-:Y:S02]  /*3780*/  FFMA R10, R14, R19.reuse, R10 ;  /* 0x000000130e0a7223 */ /* 0x080fe4000000000a */
[----:B------:R-:W-:Y:S02]  /*3790*/  FFMA R42, R30, R19, R42 ;  /* 0x000000131e2a7223 */ /* 0x000fe4000000002a */
[-C--:B------:R-:W-:Y:S02]  /*37a0*/  FFMA R16, R16, R21.reuse, R45 ;  /* 0x0000001510107223 */ /* 0x080fe4000000002d */
[-C--:B------:R-:W-:Y:S02]  /*37b0*/  FFMA R14, R14, R21.reuse, R47 ;  /* 0x000000150e0e7223 */ /* 0x080fe4000000002f */
[----:B------:R-:W-:-:S02]  /*37c0*/  FFMA R12, R30, R21, R12 ;  /* 0x000000151e0c7223 */ /* 0x000fc4000000000c */
[--C-:B---3--:R-:W-:Y:S02]  /*37d0*/  FADD R0, R8, R23.reuse ;  /* 0x0000001708007221 */ /* 0x108fe40000000000 */
[--C-:B------:R-:W-:Y:S02]  /*37e0*/  FADD R18, R18, R23.reuse ;  /* 0x0000001712127221 */ /* 0x100fe40000000000 */
[----:B------:R-:W-:Y:S02]  /*37f0*/  FADD R20, R20, R23 ;  /* 0x0000001714147221 */ /* 0x000fe40000000000 */
[----:B------:R-:W-:Y:S01]  /*3800*/  IMAD.WIDE R8, R50, R3, c[0x0][0x170] ;  /* 0x00005c0032087625 */ /* 0x000fe200078e0203 */
[----:B------:R-:W-:Y:S02]  /*3810*/  FMNMX R3, RZ, R0, !PT ;  /* 0x00000000ff037209 */ /* 0x000fe40007800000 */
[----:B------:R-:W-:Y:S01]  /*3820*/  FMNMX R13, RZ, R18, !PT ;  /* 0x00000012ff0d7209 */ /* 0x000fe20007800000 */
[----:B------:R-:W-:-:S02]  /*3830*/  FFMA R0, R30, R17, R35 ;  /* 0x000000111e007223 */ /* 0x000fc40000000023 */
[----:B------:R-:W-:Y:S01]  /*3840*/  FFMA R18, R22, R19, R5 ;  /* 0x0000001316127223 */ /* 0x000fe20000000005 */
[----:B------:R-:W-:Y:S01]  /*3850*/  FMNMX R7, RZ, R20, !PT ;  /* 0x00000014ff077209 */ /* 0x000fe20007800000 */
[----:B------:R-:W-:Y:S02]  /*3860*/  FADD R26, R26, R23 ;  /* 0x000000171a1a7221 */ /* 0x000fe40000000000 */
[--C-:B----4-:R-:W-:Y:S02]  /*3870*/  FADD R2, R2, R41.reuse ;  /* 0x0000002902027221 */ /* 0x110fe40000000000 */
[--C-:B------:R-:W-:Y:S02]  /*3880*/  FADD R6, R6, R41.reuse ;  /* 0x0000002906067221 */ /* 0x100fe40000000000 */
[--C-:B------:R-:W-:Y:S02]  /*3890*/  FADD R24, R24, R41.reuse ;  /* 0x0000002918187221 */ /* 0x100fe40000000000 */
[----:B------:R-:W-:-:S02]  /*38a0*/  FADD R0, R0, R41 ;  /* 0x0000002900007221 */ /* 0x000fc40000000000 */
[----:B-----5:R-:W-:Y:S02]  /*38b0*/  FADD R18, R18, R43 ;  /* 0x0000002b12127221 */ /* 0x020fe40000000000 */
[----:B------:R-:W-:Y:S01]  /*38c0*/  FFMA R22, R22, R21, R11 ;  /* 0x0000001516167223 */ /* 0x000fe2000000000b */
[----:B------:R0:W-:Y:S01]  /*38d0*/  STG.E [R8.64], R3 ;  /* 0x0000000308007986 */ /* 0x0001e2000c101904 */
[----:B------:R-:W-:Y:S01]  /*38e0*/  FMNMX R15, RZ, R26, !PT ;  /* 0x0000001aff0f7209 */ /* 0x000fe20007800000 */
[--C-:B------:R-:W-:Y:S01]  /*38f0*/  FADD R4, R4, R43.reuse ;  /* 0x0000002b04047221 */ /* 0x100fe20000000000 */
[----:B------:R-:W-:Y:S01]  /*3900*/  FMNMX R5, RZ, R6, !PT ;  /* 0x00000006ff057209 */ /* 0x000fe20007800000 */
[----:B------:R1:W-:Y:S01]  /*3910*/  STG.E [R8.64+0x1c], R7 ;  /* 0x00001c0708007986 */ /* 0x0003e2000c101904 */
[----:B------:R-:W-:Y:S01]  /*3920*/  FMNMX R11, RZ, R0, !PT ;  /* 0x00000000ff0b7209 */ /* 0x000fe20007800000 */
[--C-:B------:R-:W-:Y:S02]  /*3930*/  FADD R10, R10, R43.reuse ;  /* 0x0000002b0a0a7221 */ /* 0x100fe40000000000 */
[----:B------:R2:W-:Y:S01]  /*3940*/  STG.E [R8.64+0x54], R13 ;  /* 0x0000540d08007986 */ /* 0x0005e2000c101904 */
[----:B------:R-:W-:-:S02]  /*3950*/  FADD R42, R42, R43 ;  /* 0x0000002b2a2a7221 */ /* 0x000fc40000000000 */
[--C-:B------:R-:W-:Y:S01]  /*3960*/  FADD R22, R22, R51.reuse ;  /* 0x0000003316167221 */ /* 0x100fe20000000000 */
[----:B0-----:R-:W-:Y:S01]  /*3970*/  FMNMX R3, RZ, R2, !PT ;  /* 0x00000002ff037209 */ /* 0x001fe20007800000 */
[--C-:B------:R-:W-:Y:S02]  /*3980*/  FADD R16, R16, R51.reuse ;  /* 0x0000003310107221 */ /* 0x100fe40000000000 */
[--C-:B------:R-:W-:Y:S01]  /*3990*/  FADD R14, R14, R51.reuse ;  /* 0x000000330e0e7221 */ /* 0x100fe20000000000 */
[----:B-1----:R-:W-:Y:S01]  /*39a0*/  FMNMX R7, RZ, R24, !PT ;  /* 0x00000018ff077209 */ /* 0x002fe20007800000 */
[----:B------:R-:W-:Y:S01]  /*39b0*/  FADD R12, R12, R51 ;  /* 0x000000330c0c7221 */ /* 0x000fe20000000000 */
[----:B--2---:R-:W-:Y:S01]  /*39c0*/  FMNMX R13, RZ, R18, !PT ;  /* 0x00000012ff0d7209 */ /* 0x004fe20007800000 */
[----:B------:R0:W-:Y:S01]  /*39d0*/  STG.E [R8.64+0x38], R15 ;  /* 0x0000380f08007986 */ /* 0x0001e2000c101904 */
[----:B------:R-:W-:-:S03]  /*39e0*/  FMNMX R17, RZ, R10, !PT ;  /* 0x0000000aff117209 */ /* 0x000fc60007800000 */
[----:B------:R1:W-:Y:S04]  /*39f0*/  STG.E [R8.64+0xc4000], R3 ;  /* 0x0c40000308007986 */ /* 0x0003e8000c101904 */
[----:B------:R2:W-:Y:S04]  /*3a00*/  STG.E [R8.64+0xc401c], R5 ;  /* 0x0c401c0508007986 */ /* 0x0005e8000c101904 */
[----:B------:R3:W-:Y:S01]  /*3a10*/  STG.E [R8.64+0xc4038], R7 ;  /* 0x0c40380708007986 */ /* 0x0007e2000c101904 */
[----:B0-----:R-:W-:-:S03]  /*3a20*/  FMNMX R15, RZ, R4, !PT ;  /* 0x00000004ff0f7209 */ /* 0x001fc60007800000 */
[----:B------:R0:W-:Y:S01]  /*3a30*/  STG.E [R8.64+0xc4054], R11 ;  /* 0x0c40540b08007986 */ /* 0x0001e2000c101904 */
[----:B-1----:R-:W-:-:S03]  /*3a40*/  FMNMX R3, RZ, R42, !PT ;  /* 0x0000002aff037209 */ /* 0x002fc60007800000 */
[----:B------:R1:W-:Y:S01]  /*3a50*/  STG.E [R8.64+0xc400], R13 ;  /* 0x00c4000d08007986 */ /* 0x0003e2000c101904 */
[----:B--2---:R-:W-:Y:S02]  /*3a60*/  FMNMX R5, RZ, R22, !PT ;  /* 0x00000016ff057209 */ /* 0x004fe40007800000 */
[----:B---3--:R-:W-:Y:S02]  /*3a70*/  FMNMX R7, RZ, R16, !PT ;  /* 0x00000010ff077209 */ /* 0x008fe40007800000 */
[----:B0-----:R-:W-:Y:S02]  /*3a80*/  FMNMX R11, RZ, R14, !PT ;  /* 0x0000000eff0b7209 */ /* 0x001fe40007800000 */
[----:B-1----:R-:W-:Y:S01]  /*3a90*/  FMNMX R13, RZ, R12, !PT ;  /* 0x0000000cff0d7209 */ /* 0x002fe20007800000 */
[----:B------:R-:W-:Y:S04]  /*3aa0*/  STG.E [R8.64+0xc41c], R15 ;  /* 0x00c41c0f08007986 */ /* 0x000fe8000c101904 */
[----:B------:R-:W-:Y:S04]  /*3ab0*/  STG.E [R8.64+0xc438], R17 ;  /* 0x00c4381108007986 */ /* 0x000fe8000c101904 */
[----:B------:R-:W-:Y:S04]  /*3ac0*/  STG.E [R8.64+0xc454], R3 ;  /* 0x00c4540308007986 */ /* 0x000fe8000c101904 */
[----:B------:R-:W-:Y:S04]  /*3ad0*/  STG.E [R8.64+0xd0400], R5 ;  /* 0x0d04000508007986 */ /* 0x000fe8000c101904 */
[----:B------:R-:W-:Y:S04]  /*3ae0*/  STG.E [R8.64+0xd041c], R7 ;  /* 0x0d041c0708007986 */ /* 0x000fe8000c101904 */
[----:B------:R-:W-:Y:S04]  /*3af0*/  STG.E [R8.64+0xd0438], R11 ;  /* 0x0d04380b08007986 */ /* 0x000fe8000c101904 */
[----:B------:R-:W-:Y:S01]  /*3b00*/  STG.E [R8.64+0xd0454], R13 ;  /* 0x0d04540d08007986 */ /* 0x000fe2000c101904 */
[----:B------:R-:W-:Y:S05]  /*3b10*/  EXIT ;  /* 0x000000000000794d */ /* 0x000fea0003800000 */
.L_x_16:
[----:B------:R-:W-:-:S00]  /*3b20*/  BRA `(.L_x_16) ;  /* 0xfffffff000007947 */ /* 0x000fc0000383ffff */
[----:B------:R-:W-:-:S00]  /*3b30*/  NOP ;  /* 0x0000000000007918 */ /* 0x000fc00000000000 */
        /* <DEDUP_REMOVED lines=12> */
.L_x_17:


//--------------------- .nv.shared.candidate0     --------------------------
	.section	.nv.shared.candidate0,"aw",@nobits
	.align	4
.nv.shared.candidate0:
	.zero		6876
